//
// Generated by NVIDIA NVVM Compiler
//
// Compiler Build ID: CL-36424714
// Cuda compilation tools, release 13.0, V13.0.88
// Based on NVVM 20.0.0
//

.version 9.0
.target sm_100
.address_size 64

	// .globl	_Z9d_cycles3PiS_S_ii

.visible .entry _Z9d_cycles3PiS_S_ii(
	.param .u64 .ptr .align 1 _Z9d_cycles3PiS_S_ii_param_0,
	.param .u64 .ptr .align 1 _Z9d_cycles3PiS_S_ii_param_1,
	.param .u64 .ptr .align 1 _Z9d_cycles3PiS_S_ii_param_2,
	.param .u32 _Z9d_cycles3PiS_S_ii_param_3,
	.param .u32 _Z9d_cycles3PiS_S_ii_param_4
)
{
	.reg .pred 	%p<48>;
	.reg .b32 	%r<172>;
	.reg .b64 	%rd<28>;

	ld.param.u64 	%rd6, [_Z9d_cycles3PiS_S_ii_param_0];
	ld.param.u64 	%rd7, [_Z9d_cycles3PiS_S_ii_param_1];
	ld.param.u64 	%rd5, [_Z9d_cycles3PiS_S_ii_param_2];
	ld.param.u32 	%r46, [_Z9d_cycles3PiS_S_ii_param_4];
	cvta.to.global.u64 	%rd1, %rd6;
	cvta.to.global.u64 	%rd2, %rd7;
	mov.u32 	%r47, %tid.x;
	mov.u32 	%r48, %ntid.x;
	mov.u32 	%r49, %ctaid.x;
	mad.lo.s32 	%r1, %r48, %r49, %r47;
	setp.ge.s32 	%p1, %r1, %r46;
	@%p1 bra 	$L__BB0_23;
	mul.wide.s32 	%rd8, %r1, 4;
	add.s64 	%rd9, %rd2, %rd8;
	ld.global.u32 	%r51, [%rd9+4];
	ld.global.u32 	%r2, [%rd9];
	sub.s32 	%r3, %r51, %r2;
	setp.lt.s32 	%p2, %r3, 1;
	mov.b32 	%r169, 0;
	@%p2 bra 	$L__BB0_22;
	add.s64 	%rd3, %rd1, 32;
	mov.b32 	%r153, 0;
	mov.u32 	%r169, %r153;
$L__BB0_3:
	add.s32 	%r53, %r2, %r153;
	mul.wide.s32 	%rd10, %r53, 4;
	add.s64 	%rd11, %rd1, %rd10;
	ld.global.u32 	%r54, [%rd11];
	mul.wide.s32 	%rd12, %r54, 4;
	add.s64 	%rd13, %rd2, %rd12;
	ld.global.u32 	%r55, [%rd13+4];
	ld.global.u32 	%r6, [%rd13];
	sub.s32 	%r7, %r55, %r6;
	setp.lt.s32 	%p3, %r7, 1;
	@%p3 bra 	$L__BB0_21;
	mov.b32 	%r155, 0;
$L__BB0_5:
	add.s32 	%r57, %r6, %r155;
	mul.wide.s32 	%rd14, %r57, 4;
	add.s64 	%rd15, %rd1, %rd14;
	ld.global.u32 	%r10, [%rd15];
	setp.eq.s32 	%p4, %r10, %r1;
	@%p4 bra 	$L__BB0_20;
	mul.wide.s32 	%rd16, %r10, 4;
	add.s64 	%rd17, %rd2, %rd16;
	ld.global.u32 	%r11, [%rd17+4];
	ld.global.u32 	%r12, [%rd17];
	sub.s32 	%r13, %r11, %r12;
	setp.lt.s32 	%p5, %r13, 1;
	@%p5 bra 	$L__BB0_20;
	and.b32  	%r14, %r13, 15;
	sub.s32 	%r60, %r12, %r11;
	setp.gt.u32 	%p6, %r60, -16;
	mov.b32 	%r164, 0;
	@%p6 bra 	$L__BB0_10;
	and.b32  	%r164, %r13, 2147483632;
	neg.s32 	%r158, %r164;
	mov.u32 	%r157, %r12;
$L__BB0_9:
	.pragma "nounroll";
	mul.wide.s32 	%rd18, %r157, 4;
	add.s64 	%rd19, %rd3, %rd18;
	ld.global.u32 	%r61, [%rd19+-32];
	setp.eq.s32 	%p7, %r61, %r1;
	selp.u32 	%r62, 1, 0, %p7;
	add.s32 	%r63, %r169, %r62;
	ld.global.u32 	%r64, [%rd19+-28];
	setp.eq.s32 	%p8, %r64, %r1;
	selp.u32 	%r65, 1, 0, %p8;
	add.s32 	%r66, %r63, %r65;
	ld.global.u32 	%r67, [%rd19+-24];
	setp.eq.s32 	%p9, %r67, %r1;
	selp.u32 	%r68, 1, 0, %p9;
	add.s32 	%r69, %r66, %r68;
	ld.global.u32 	%r70, [%rd19+-20];
	setp.eq.s32 	%p10, %r70, %r1;
	selp.u32 	%r71, 1, 0, %p10;
	add.s32 	%r72, %r69, %r71;
	ld.global.u32 	%r73, [%rd19+-16];
	setp.eq.s32 	%p11, %r73, %r1;
	selp.u32 	%r74, 1, 0, %p11;
	add.s32 	%r75, %r72, %r74;
	ld.global.u32 	%r76, [%rd19+-12];
	setp.eq.s32 	%p12, %r76, %r1;
	selp.u32 	%r77, 1, 0, %p12;
	add.s32 	%r78, %r75, %r77;
	ld.global.u32 	%r79, [%rd19+-8];
	setp.eq.s32 	%p13, %r79, %r1;
	selp.u32 	%r80, 1, 0, %p13;
	add.s32 	%r81, %r78, %r80;
	ld.global.u32 	%r82, [%rd19+-4];
	setp.eq.s32 	%p14, %r82, %r1;
	selp.u32 	%r83, 1, 0, %p14;
	add.s32 	%r84, %r81, %r83;
	ld.global.u32 	%r85, [%rd19];
	setp.eq.s32 	%p15, %r85, %r1;
	selp.u32 	%r86, 1, 0, %p15;
	add.s32 	%r87, %r84, %r86;
	ld.global.u32 	%r88, [%rd19+4];
	setp.eq.s32 	%p16, %r88, %r1;
	selp.u32 	%r89, 1, 0, %p16;
	add.s32 	%r90, %r87, %r89;
	ld.global.u32 	%r91, [%rd19+8];
	setp.eq.s32 	%p17, %r91, %r1;
	selp.u32 	%r92, 1, 0, %p17;
	add.s32 	%r93, %r90, %r92;
	ld.global.u32 	%r94, [%rd19+12];
	setp.eq.s32 	%p18, %r94, %r1;
	selp.u32 	%r95, 1, 0, %p18;
	add.s32 	%r96, %r93, %r95;
	ld.global.u32 	%r97, [%rd19+16];
	setp.eq.s32 	%p19, %r97, %r1;
	selp.u32 	%r98, 1, 0, %p19;
	add.s32 	%r99, %r96, %r98;
	ld.global.u32 	%r100, [%rd19+20];
	setp.eq.s32 	%p20, %r100, %r1;
	selp.u32 	%r101, 1, 0, %p20;
	add.s32 	%r102, %r99, %r101;
	ld.global.u32 	%r103, [%rd19+24];
	setp.eq.s32 	%p21, %r103, %r1;
	selp.u32 	%r104, 1, 0, %p21;
	add.s32 	%r105, %r102, %r104;
	ld.global.u32 	%r106, [%rd19+28];
	setp.eq.s32 	%p22, %r106, %r1;
	selp.u32 	%r107, 1, 0, %p22;
	add.s32 	%r169, %r105, %r107;
	add.s32 	%r158, %r158, 16;
	add.s32 	%r157, %r157, 16;
	setp.ne.s32 	%p23, %r158, 0;
	@%p23 bra 	$L__BB0_9;
$L__BB0_10:
	setp.eq.s32 	%p24, %r14, 0;
	@%p24 bra 	$L__BB0_20;
	and.b32  	%r26, %r13, 7;
	setp.lt.u32 	%p25, %r14, 8;
	@%p25 bra 	$L__BB0_13;
	add.s32 	%r109, %r12, %r164;
	mul.wide.s32 	%rd20, %r109, 4;
	add.s64 	%rd21, %rd1, %rd20;
	ld.global.u32 	%r110, [%rd21];
	setp.eq.s32 	%p26, %r110, %r1;
	selp.u32 	%r111, 1, 0, %p26;
	add.s32 	%r112, %r169, %r111;
	ld.global.u32 	%r113, [%rd21+4];
	setp.eq.s32 	%p27, %r113, %r1;
	selp.u32 	%r114, 1, 0, %p27;
	add.s32 	%r115, %r112, %r114;
	ld.global.u32 	%r116, [%rd21+8];
	setp.eq.s32 	%p28, %r116, %r1;
	selp.u32 	%r117, 1, 0, %p28;
	add.s32 	%r118, %r115, %r117;
	ld.global.u32 	%r119, [%rd21+12];
	setp.eq.s32 	%p29, %r119, %r1;
	selp.u32 	%r120, 1, 0, %p29;
	add.s32 	%r121, %r118, %r120;
	ld.global.u32 	%r122, [%rd21+16];
	setp.eq.s32 	%p30, %r122, %r1;
	selp.u32 	%r123, 1, 0, %p30;
	add.s32 	%r124, %r121, %r123;
	ld.global.u32 	%r125, [%rd21+20];
	setp.eq.s32 	%p31, %r125, %r1;
	selp.u32 	%r126, 1, 0, %p31;
	add.s32 	%r127, %r124, %r126;
	ld.global.u32 	%r128, [%rd21+24];
	setp.eq.s32 	%p32, %r128, %r1;
	selp.u32 	%r129, 1, 0, %p32;
	add.s32 	%r130, %r127, %r129;
	ld.global.u32 	%r131, [%rd21+28];
	setp.eq.s32 	%p33, %r131, %r1;
	selp.u32 	%r132, 1, 0, %p33;
	add.s32 	%r169, %r130, %r132;
	add.s32 	%r164, %r164, 8;
$L__BB0_13:
	setp.eq.s32 	%p34, %r26, 0;
	@%p34 bra 	$L__BB0_20;
	and.b32  	%r32, %r13, 3;
	setp.lt.u32 	%p35, %r26, 4;
	@%p35 bra 	$L__BB0_16;
	add.s32 	%r134, %r12, %r164;
	mul.wide.s32 	%rd22, %r134, 4;
	add.s64 	%rd23, %rd1, %rd22;
	ld.global.u32 	%r135, [%rd23];
	setp.eq.s32 	%p36, %r135, %r1;
	selp.u32 	%r136, 1, 0, %p36;
	add.s32 	%r137, %r169, %r136;
	ld.global.u32 	%r138, [%rd23+4];
	setp.eq.s32 	%p37, %r138, %r1;
	selp.u32 	%r139, 1, 0, %p37;
	add.s32 	%r140, %r137, %r139;
	ld.global.u32 	%r141, [%rd23+8];
	setp.eq.s32 	%p38, %r141, %r1;
	selp.u32 	%r142, 1, 0, %p38;
	add.s32 	%r143, %r140, %r142;
	ld.global.u32 	%r144, [%rd23+12];
	setp.eq.s32 	%p39, %r144, %r1;
	selp.u32 	%r145, 1, 0, %p39;
	add.s32 	%r169, %r143, %r145;
	add.s32 	%r164, %r164, 4;
$L__BB0_16:
	setp.eq.s32 	%p40, %r32, 0;
	@%p40 bra 	$L__BB0_20;
	add.s32 	%r146, %r12, %r164;
	mul.wide.s32 	%rd24, %r146, 4;
	add.s64 	%rd4, %rd1, %rd24;
	ld.global.u32 	%r147, [%rd4];
	setp.eq.s32 	%p41, %r147, %r1;
	selp.u32 	%r148, 1, 0, %p41;
	add.s32 	%r169, %r169, %r148;
	setp.eq.s32 	%p42, %r32, 1;
	@%p42 bra 	$L__BB0_20;
	ld.global.u32 	%r149, [%rd4+4];
	setp.eq.s32 	%p43, %r149, %r1;
	selp.u32 	%r150, 1, 0, %p43;
	add.s32 	%r169, %r169, %r150;
	setp.eq.s32 	%p44, %r32, 2;
	@%p44 bra 	$L__BB0_20;
	ld.global.u32 	%r151, [%rd4+8];
	setp.eq.s32 	%p45, %r151, %r1;
	selp.u32 	%r152, 1, 0, %p45;
	add.s32 	%r169, %r169, %r152;
$L__BB0_20:
	add.s32 	%r155, %r155, 1;
	setp.ne.s32 	%p46, %r155, %r7;
	@%p46 bra 	$L__BB0_5;
$L__BB0_21:
	add.s32 	%r153, %r153, 1;
	setp.ne.s32 	%p47, %r153, %r3;
	@%p47 bra 	$L__BB0_3;
$L__BB0_22:
	cvta.to.global.u64 	%rd25, %rd5;
	add.s64 	%rd27, %rd25, %rd8;
	st.global.u32 	[%rd27], %r169;
$L__BB0_23:
	ret;

}
	// .globl	_Z9d_cycles4PiS_S_ii
.visible .entry _Z9d_cycles4PiS_S_ii(
	.param .u64 .ptr .align 1 _Z9d_cycles4PiS_S_ii_param_0,
	.param .u64 .ptr .align 1 _Z9d_cycles4PiS_S_ii_param_1,
	.param .u64 .ptr .align 1 _Z9d_cycles4PiS_S_ii_param_2,
	.param .u32 _Z9d_cycles4PiS_S_ii_param_3,
	.param .u32 _Z9d_cycles4PiS_S_ii_param_4
)
{
	.reg .pred 	%p<55>;
	.reg .b32 	%r<185>;
	.reg .b64 	%rd<32>;

	ld.param.u64 	%rd6, [_Z9d_cycles4PiS_S_ii_param_0];
	ld.param.u64 	%rd7, [_Z9d_cycles4PiS_S_ii_param_1];
	ld.param.u64 	%rd5, [_Z9d_cycles4PiS_S_ii_param_2];
	ld.param.u32 	%r54, [_Z9d_cycles4PiS_S_ii_param_4];
	cvta.to.global.u64 	%rd1, %rd6;
	cvta.to.global.u64 	%rd2, %rd7;
	mov.u32 	%r55, %tid.x;
	mov.u32 	%r56, %ntid.x;
	mov.u32 	%r57, %ctaid.x;
	mad.lo.s32 	%r1, %r56, %r57, %r55;
	setp.ge.s32 	%p1, %r1, %r54;
	@%p1 bra 	$L__BB1_27;
	mul.wide.s32 	%rd8, %r1, 4;
	add.s64 	%rd9, %rd2, %rd8;
	ld.global.u32 	%r59, [%rd9+4];
	ld.global.u32 	%r2, [%rd9];
	sub.s32 	%r3, %r59, %r2;
	setp.lt.s32 	%p2, %r3, 1;
	mov.b32 	%r181, 0;
	@%p2 bra 	$L__BB1_26;
	add.s64 	%rd3, %rd1, 32;
	mov.b32 	%r163, 0;
	mov.u32 	%r181, %r163;
$L__BB1_3:
	add.s32 	%r61, %r2, %r163;
	mul.wide.s32 	%rd10, %r61, 4;
	add.s64 	%rd11, %rd1, %rd10;
	ld.global.u32 	%r6, [%rd11];
	mul.wide.s32 	%rd12, %r6, 4;
	add.s64 	%rd13, %rd2, %rd12;
	ld.global.u32 	%r62, [%rd13+4];
	ld.global.u32 	%r7, [%rd13];
	sub.s32 	%r8, %r62, %r7;
	setp.lt.s32 	%p3, %r8, 1;
	@%p3 bra 	$L__BB1_25;
	mov.b32 	%r165, 0;
$L__BB1_5:
	add.s32 	%r64, %r7, %r165;
	mul.wide.s32 	%rd14, %r64, 4;
	add.s64 	%rd15, %rd1, %rd14;
	ld.global.u32 	%r11, [%rd15];
	setp.eq.s32 	%p4, %r11, %r1;
	@%p4 bra 	$L__BB1_24;
	mul.wide.s32 	%rd16, %r11, 4;
	add.s64 	%rd17, %rd2, %rd16;
	ld.global.u32 	%r65, [%rd17+4];
	ld.global.u32 	%r12, [%rd17];
	sub.s32 	%r13, %r65, %r12;
	setp.lt.s32 	%p5, %r13, 1;
	@%p5 bra 	$L__BB1_24;
	mov.b32 	%r167, 0;
$L__BB1_8:
	add.s32 	%r67, %r12, %r167;
	mul.wide.s32 	%rd18, %r67, 4;
	add.s64 	%rd19, %rd1, %rd18;
	ld.global.u32 	%r16, [%rd19];
	setp.eq.s32 	%p6, %r16, %r11;
	setp.eq.s32 	%p7, %r16, %r6;
	or.pred  	%p8, %p6, %p7;
	setp.eq.s32 	%p9, %r16, %r1;
	or.pred  	%p10, %p9, %p8;
	@%p10 bra 	$L__BB1_23;
	mul.wide.s32 	%rd20, %r16, 4;
	add.s64 	%rd21, %rd2, %rd20;
	ld.global.u32 	%r17, [%rd21+4];
	ld.global.u32 	%r18, [%rd21];
	sub.s32 	%r19, %r17, %r18;
	setp.lt.s32 	%p11, %r19, 1;
	@%p11 bra 	$L__BB1_23;
	and.b32  	%r20, %r19, 15;
	sub.s32 	%r70, %r18, %r17;
	setp.gt.u32 	%p12, %r70, -16;
	mov.b32 	%r176, 0;
	@%p12 bra 	$L__BB1_13;
	and.b32  	%r176, %r19, 2147483632;
	neg.s32 	%r170, %r176;
	mov.u32 	%r169, %r18;
$L__BB1_12:
	.pragma "nounroll";
	mul.wide.s32 	%rd22, %r169, 4;
	add.s64 	%rd23, %rd3, %rd22;
	ld.global.u32 	%r71, [%rd23+-32];
	setp.eq.s32 	%p13, %r71, %r1;
	selp.u32 	%r72, 1, 0, %p13;
	add.s32 	%r73, %r181, %r72;
	ld.global.u32 	%r74, [%rd23+-28];
	setp.eq.s32 	%p14, %r74, %r1;
	selp.u32 	%r75, 1, 0, %p14;
	add.s32 	%r76, %r73, %r75;
	ld.global.u32 	%r77, [%rd23+-24];
	setp.eq.s32 	%p15, %r77, %r1;
	selp.u32 	%r78, 1, 0, %p15;
	add.s32 	%r79, %r76, %r78;
	ld.global.u32 	%r80, [%rd23+-20];
	setp.eq.s32 	%p16, %r80, %r1;
	selp.u32 	%r81, 1, 0, %p16;
	add.s32 	%r82, %r79, %r81;
	ld.global.u32 	%r83, [%rd23+-16];
	setp.eq.s32 	%p17, %r83, %r1;
	selp.u32 	%r84, 1, 0, %p17;
	add.s32 	%r85, %r82, %r84;
	ld.global.u32 	%r86, [%rd23+-12];
	setp.eq.s32 	%p18, %r86, %r1;
	selp.u32 	%r87, 1, 0, %p18;
	add.s32 	%r88, %r85, %r87;
	ld.global.u32 	%r89, [%rd23+-8];
	setp.eq.s32 	%p19, %r89, %r1;
	selp.u32 	%r90, 1, 0, %p19;
	add.s32 	%r91, %r88, %r90;
	ld.global.u32 	%r92, [%rd23+-4];
	setp.eq.s32 	%p20, %r92, %r1;
	selp.u32 	%r93, 1, 0, %p20;
	add.s32 	%r94, %r91, %r93;
	ld.global.u32 	%r95, [%rd23];
	setp.eq.s32 	%p21, %r95, %r1;
	selp.u32 	%r96, 1, 0, %p21;
	add.s32 	%r97, %r94, %r96;
	ld.global.u32 	%r98, [%rd23+4];
	setp.eq.s32 	%p22, %r98, %r1;
	selp.u32 	%r99, 1, 0, %p22;
	add.s32 	%r100, %r97, %r99;
	ld.global.u32 	%r101, [%rd23+8];
	setp.eq.s32 	%p23, %r101, %r1;
	selp.u32 	%r102, 1, 0, %p23;
	add.s32 	%r103, %r100, %r102;
	ld.global.u32 	%r104, [%rd23+12];
	setp.eq.s32 	%p24, %r104, %r1;
	selp.u32 	%r105, 1, 0, %p24;
	add.s32 	%r106, %r103, %r105;
	ld.global.u32 	%r107, [%rd23+16];
	setp.eq.s32 	%p25, %r107, %r1;
	selp.u32 	%r108, 1, 0, %p25;
	add.s32 	%r109, %r106, %r108;
	ld.global.u32 	%r110, [%rd23+20];
	setp.eq.s32 	%p26, %r110, %r1;
	selp.u32 	%r111, 1, 0, %p26;
	add.s32 	%r112, %r109, %r111;
	ld.global.u32 	%r113, [%rd23+24];
	setp.eq.s32 	%p27, %r113, %r1;
	selp.u32 	%r114, 1, 0, %p27;
	add.s32 	%r115, %r112, %r114;
	ld.global.u32 	%r116, [%rd23+28];
	setp.eq.s32 	%p28, %r116, %r1;
	selp.u32 	%r117, 1, 0, %p28;
	add.s32 	%r181, %r115, %r117;
	add.s32 	%r170, %r170, 16;
	add.s32 	%r169, %r169, 16;
	setp.ne.s32 	%p29, %r170, 0;
	@%p29 bra 	$L__BB1_12;
$L__BB1_13:
	setp.eq.s32 	%p30, %r20, 0;
	@%p30 bra 	$L__BB1_23;
	and.b32  	%r32, %r19, 7;
	setp.lt.u32 	%p31, %r20, 8;
	@%p31 bra 	$L__BB1_16;
	add.s32 	%r119, %r18, %r176;
	mul.wide.s32 	%rd24, %r119, 4;
	add.s64 	%rd25, %rd1, %rd24;
	ld.global.u32 	%r120, [%rd25];
	setp.eq.s32 	%p32, %r120, %r1;
	selp.u32 	%r121, 1, 0, %p32;
	add.s32 	%r122, %r181, %r121;
	ld.global.u32 	%r123, [%rd25+4];
	setp.eq.s32 	%p33, %r123, %r1;
	selp.u32 	%r124, 1, 0, %p33;
	add.s32 	%r125, %r122, %r124;
	ld.global.u32 	%r126, [%rd25+8];
	setp.eq.s32 	%p34, %r126, %r1;
	selp.u32 	%r127, 1, 0, %p34;
	add.s32 	%r128, %r125, %r127;
	ld.global.u32 	%r129, [%rd25+12];
	setp.eq.s32 	%p35, %r129, %r1;
	selp.u32 	%r130, 1, 0, %p35;
	add.s32 	%r131, %r128, %r130;
	ld.global.u32 	%r132, [%rd25+16];
	setp.eq.s32 	%p36, %r132, %r1;
	selp.u32 	%r133, 1, 0, %p36;
	add.s32 	%r134, %r131, %r133;
	ld.global.u32 	%r135, [%rd25+20];
	setp.eq.s32 	%p37, %r135, %r1;
	selp.u32 	%r136, 1, 0, %p37;
	add.s32 	%r137, %r134, %r136;
	ld.global.u32 	%r138, [%rd25+24];
	setp.eq.s32 	%p38, %r138, %r1;
	selp.u32 	%r139, 1, 0, %p38;
	add.s32 	%r140, %r137, %r139;
	ld.global.u32 	%r141, [%rd25+28];
	setp.eq.s32 	%p39, %r141, %r1;
	selp.u32 	%r142, 1, 0, %p39;
	add.s32 	%r181, %r140, %r142;
	add.s32 	%r176, %r176, 8;
$L__BB1_16:
	setp.eq.s32 	%p40, %r32, 0;
	@%p40 bra 	$L__BB1_23;
	and.b32  	%r38, %r19, 3;
	setp.lt.u32 	%p41, %r32, 4;
	@%p41 bra 	$L__BB1_19;
	add.s32 	%r144, %r18, %r176;
	mul.wide.s32 	%rd26, %r144, 4;
	add.s64 	%rd27, %rd1, %rd26;
	ld.global.u32 	%r145, [%rd27];
	setp.eq.s32 	%p42, %r145, %r1;
	selp.u32 	%r146, 1, 0, %p42;
	add.s32 	%r147, %r181, %r146;
	ld.global.u32 	%r148, [%rd27+4];
	setp.eq.s32 	%p43, %r148, %r1;
	selp.u32 	%r149, 1, 0, %p43;
	add.s32 	%r150, %r147, %r149;
	ld.global.u32 	%r151, [%rd27+8];
	setp.eq.s32 	%p44, %r151, %r1;
	selp.u32 	%r152, 1, 0, %p44;
	add.s32 	%r153, %r150, %r152;
	ld.global.u32 	%r154, [%rd27+12];
	setp.eq.s32 	%p45, %r154, %r1;
	selp.u32 	%r155, 1, 0, %p45;
	add.s32 	%r181, %r153, %r155;
	add.s32 	%r176, %r176, 4;
$L__BB1_19:
	setp.eq.s32 	%p46, %r38, 0;
	@%p46 bra 	$L__BB1_23;
	add.s32 	%r156, %r18, %r176;
	mul.wide.s32 	%rd28, %r156, 4;
	add.s64 	%rd4, %rd1, %rd28;
	ld.global.u32 	%r157, [%rd4];
	setp.eq.s32 	%p47, %r157, %r1;
	selp.u32 	%r158, 1, 0, %p47;
	add.s32 	%r181, %r181, %r158;
	setp.eq.s32 	%p48, %r38, 1;
	@%p48 bra 	$L__BB1_23;
	ld.global.u32 	%r159, [%rd4+4];
	setp.eq.s32 	%p49, %r159, %r1;
	selp.u32 	%r160, 1, 0, %p49;
	add.s32 	%r181, %r181, %r160;
	setp.eq.s32 	%p50, %r38, 2;
	@%p50 bra 	$L__BB1_23;
	ld.global.u32 	%r161, [%rd4+8];
	setp.eq.s32 	%p51, %r161, %r1;
	selp.u32 	%r162, 1, 0, %p51;
	add.s32 	%r181, %r181, %r162;
$L__BB1_23:
	add.s32 	%r167, %r167, 1;
	setp.ne.s32 	%p52, %r167, %r13;
	@%p52 bra 	$L__BB1_8;
$L__BB1_24:
	add.s32 	%r165, %r165, 1;
	setp.ne.s32 	%p53, %r165, %r8;
	@%p53 bra 	$L__BB1_5;
$L__BB1_25:
	add.s32 	%r163, %r163, 1;
	setp.ne.s32 	%p54, %r163, %r3;
	@%p54 bra 	$L__BB1_3;
$L__BB1_26:
	cvta.to.global.u64 	%rd29, %rd5;
	mul.wide.s32 	%rd30, %r1, 4;
	add.s64 	%rd31, %rd29, %rd30;
	st.global.u32 	[%rd31], %r181;
$L__BB1_27:
	ret;

}
	// .globl	_Z9d_cycles5PiS_S_ii
.visible .entry _Z9d_cycles5PiS_S_ii(
	.param .u64 .ptr .align 1 _Z9d_cycles5PiS_S_ii_param_0,
	.param .u64 .ptr .align 1 _Z9d_cycles5PiS_S_ii_param_1,
	.param .u64 .ptr .align 1 _Z9d_cycles5PiS_S_ii_param_2,
	.param .u32 _Z9d_cycles5PiS_S_ii_param_3,
	.param .u32 _Z9d_cycles5PiS_S_ii_param_4
)
{
	.reg .pred 	%p<64>;
	.reg .b32 	%r<198>;
	.reg .b64 	%rd<36>;

	ld.param.u64 	%rd5, [_Z9d_cycles5PiS_S_ii_param_0];
	ld.param.u64 	%rd6, [_Z9d_cycles5PiS_S_ii_param_1];
	ld.param.u32 	%r61, [_Z9d_cycles5PiS_S_ii_param_4];
	cvta.to.global.u64 	%rd1, %rd5;
	cvta.to.global.u64 	%rd2, %rd6;
	mov.u32 	%r62, %tid.x;
	mov.u32 	%r63, %ntid.x;
	mov.u32 	%r64, %ctaid.x;
	mad.lo.s32 	%r1, %r63, %r64, %r62;
	setp.ge.s32 	%p1, %r1, %r61;
	@%p1 bra 	$L__BB2_31;
	mul.wide.s32 	%rd7, %r1, 4;
	add.s64 	%rd8, %rd2, %rd7;
	ld.global.u32 	%r66, [%rd8+4];
	ld.global.u32 	%r2, [%rd8];
	sub.s32 	%r3, %r66, %r2;
	setp.lt.s32 	%p2, %r3, 1;
	mov.b32 	%r193, 0;
	@%p2 bra 	$L__BB2_30;
	mov.b32 	%r173, 0;
	mov.u32 	%r193, %r173;
$L__BB2_3:
	add.s32 	%r68, %r2, %r173;
	mul.wide.s32 	%rd9, %r68, 4;
	add.s64 	%rd10, %rd1, %rd9;
	ld.global.u32 	%r6, [%rd10];
	mul.wide.s32 	%rd11, %r6, 4;
	add.s64 	%rd12, %rd2, %rd11;
	ld.global.u32 	%r69, [%rd12+4];
	ld.global.u32 	%r7, [%rd12];
	sub.s32 	%r8, %r69, %r7;
	setp.lt.s32 	%p3, %r8, 1;
	@%p3 bra 	$L__BB2_29;
	mov.b32 	%r175, 0;
$L__BB2_5:
	add.s32 	%r71, %r7, %r175;
	mul.wide.s32 	%rd13, %r71, 4;
	add.s64 	%rd14, %rd1, %rd13;
	ld.global.u32 	%r11, [%rd14];
	setp.eq.s32 	%p4, %r11, %r1;
	@%p4 bra 	$L__BB2_28;
	mul.wide.s32 	%rd15, %r11, 4;
	add.s64 	%rd16, %rd2, %rd15;
	ld.global.u32 	%r72, [%rd16+4];
	ld.global.u32 	%r12, [%rd16];
	sub.s32 	%r13, %r72, %r12;
	setp.lt.s32 	%p5, %r13, 1;
	@%p5 bra 	$L__BB2_28;
	mov.b32 	%r177, 0;
$L__BB2_8:
	add.s32 	%r74, %r12, %r177;
	mul.wide.s32 	%rd17, %r74, 4;
	add.s64 	%rd18, %rd1, %rd17;
	ld.global.u32 	%r16, [%rd18];
	setp.eq.s32 	%p6, %r16, %r11;
	setp.eq.s32 	%p7, %r16, %r6;
	or.pred  	%p8, %p6, %p7;
	setp.eq.s32 	%p9, %r16, %r1;
	or.pred  	%p10, %p9, %p8;
	@%p10 bra 	$L__BB2_27;
	mul.wide.s32 	%rd19, %r16, 4;
	add.s64 	%rd20, %rd2, %rd19;
	ld.global.u32 	%r75, [%rd20+4];
	ld.global.u32 	%r17, [%rd20];
	sub.s32 	%r18, %r75, %r17;
	setp.lt.s32 	%p11, %r18, 1;
	@%p11 bra 	$L__BB2_27;
	mov.b32 	%r179, 0;
$L__BB2_11:
	add.s32 	%r77, %r17, %r179;
	mul.wide.s32 	%rd21, %r77, 4;
	add.s64 	%rd22, %rd1, %rd21;
	ld.global.u32 	%r21, [%rd22];
	setp.eq.s32 	%p12, %r21, %r11;
	setp.eq.s32 	%p13, %r21, %r16;
	or.pred  	%p14, %p12, %p13;
	setp.eq.s32 	%p15, %r21, %r6;
	or.pred  	%p16, %p15, %p14;
	setp.eq.s32 	%p17, %r21, %r1;
	or.pred  	%p18, %p17, %p16;
	@%p18 bra 	$L__BB2_26;
	mul.wide.s32 	%rd23, %r21, 4;
	add.s64 	%rd24, %rd2, %rd23;
	ld.global.u32 	%r22, [%rd24+4];
	ld.global.u32 	%r23, [%rd24];
	sub.s32 	%r24, %r22, %r23;
	setp.lt.s32 	%p19, %r24, 1;
	@%p19 bra 	$L__BB2_26;
	and.b32  	%r25, %r24, 15;
	sub.s32 	%r80, %r23, %r22;
	setp.gt.u32 	%p20, %r80, -16;
	mov.b32 	%r188, 0;
	@%p20 bra 	$L__BB2_16;
	and.b32  	%r188, %r24, 2147483632;
	neg.s32 	%r182, %r188;
	mov.u32 	%r181, %r23;
$L__BB2_15:
	.pragma "nounroll";
	mul.wide.s32 	%rd25, %r181, 4;
	add.s64 	%rd26, %rd1, %rd25;
	ld.global.u32 	%r81, [%rd26];
	setp.eq.s32 	%p21, %r81, %r1;
	selp.u32 	%r82, 1, 0, %p21;
	add.s32 	%r83, %r193, %r82;
	ld.global.u32 	%r84, [%rd26+4];
	setp.eq.s32 	%p22, %r84, %r1;
	selp.u32 	%r85, 1, 0, %p22;
	add.s32 	%r86, %r83, %r85;
	ld.global.u32 	%r87, [%rd26+8];
	setp.eq.s32 	%p23, %r87, %r1;
	selp.u32 	%r88, 1, 0, %p23;
	add.s32 	%r89, %r86, %r88;
	ld.global.u32 	%r90, [%rd26+12];
	setp.eq.s32 	%p24, %r90, %r1;
	selp.u32 	%r91, 1, 0, %p24;
	add.s32 	%r92, %r89, %r91;
	ld.global.u32 	%r93, [%rd26+16];
	setp.eq.s32 	%p25, %r93, %r1;
	selp.u32 	%r94, 1, 0, %p25;
	add.s32 	%r95, %r92, %r94;
	ld.global.u32 	%r96, [%rd26+20];
	setp.eq.s32 	%p26, %r96, %r1;
	selp.u32 	%r97, 1, 0, %p26;
	add.s32 	%r98, %r95, %r97;
	ld.global.u32 	%r99, [%rd26+24];
	setp.eq.s32 	%p27, %r99, %r1;
	selp.u32 	%r100, 1, 0, %p27;
	add.s32 	%r101, %r98, %r100;
	ld.global.u32 	%r102, [%rd26+28];
	setp.eq.s32 	%p28, %r102, %r1;
	selp.u32 	%r103, 1, 0, %p28;
	add.s32 	%r104, %r101, %r103;
	ld.global.u32 	%r105, [%rd26+32];
	setp.eq.s32 	%p29, %r105, %r1;
	selp.u32 	%r106, 1, 0, %p29;
	add.s32 	%r107, %r104, %r106;
	ld.global.u32 	%r108, [%rd26+36];
	setp.eq.s32 	%p30, %r108, %r1;
	selp.u32 	%r109, 1, 0, %p30;
	add.s32 	%r110, %r107, %r109;
	ld.global.u32 	%r111, [%rd26+40];
	setp.eq.s32 	%p31, %r111, %r1;
	selp.u32 	%r112, 1, 0, %p31;
	add.s32 	%r113, %r110, %r112;
	ld.global.u32 	%r114, [%rd26+44];
	setp.eq.s32 	%p32, %r114, %r1;
	selp.u32 	%r115, 1, 0, %p32;
	add.s32 	%r116, %r113, %r115;
	ld.global.u32 	%r117, [%rd26+48];
	setp.eq.s32 	%p33, %r117, %r1;
	selp.u32 	%r118, 1, 0, %p33;
	add.s32 	%r119, %r116, %r118;
	ld.global.u32 	%r120, [%rd26+52];
	setp.eq.s32 	%p34, %r120, %r1;
	selp.u32 	%r121, 1, 0, %p34;
	add.s32 	%r122, %r119, %r121;
	ld.global.u32 	%r123, [%rd26+56];
	setp.eq.s32 	%p35, %r123, %r1;
	selp.u32 	%r124, 1, 0, %p35;
	add.s32 	%r125, %r122, %r124;
	ld.global.u32 	%r126, [%rd26+60];
	setp.eq.s32 	%p36, %r126, %r1;
	selp.u32 	%r127, 1, 0, %p36;
	add.s32 	%r193, %r125, %r127;
	add.s32 	%r182, %r182, 16;
	add.s32 	%r181, %r181, 16;
	setp.ne.s32 	%p37, %r182, 0;
	@%p37 bra 	$L__BB2_15;
$L__BB2_16:
	setp.eq.s32 	%p38, %r25, 0;
	@%p38 bra 	$L__BB2_26;
	setp.lt.u32 	%p39, %r25, 8;
	@%p39 bra 	$L__BB2_19;
	add.s32 	%r129, %r23, %r188;
	mul.wide.s32 	%rd27, %r129, 4;
	add.s64 	%rd28, %rd1, %rd27;
	ld.global.u32 	%r130, [%rd28];
	setp.eq.s32 	%p40, %r130, %r1;
	selp.u32 	%r131, 1, 0, %p40;
	add.s32 	%r132, %r193, %r131;
	ld.global.u32 	%r133, [%rd28+4];
	setp.eq.s32 	%p41, %r133, %r1;
	selp.u32 	%r134, 1, 0, %p41;
	add.s32 	%r135, %r132, %r134;
	ld.global.u32 	%r136, [%rd28+8];
	setp.eq.s32 	%p42, %r136, %r1;
	selp.u32 	%r137, 1, 0, %p42;
	add.s32 	%r138, %r135, %r137;
	ld.global.u32 	%r139, [%rd28+12];
	setp.eq.s32 	%p43, %r139, %r1;
	selp.u32 	%r140, 1, 0, %p43;
	add.s32 	%r141, %r138, %r140;
	ld.global.u32 	%r142, [%rd28+16];
	setp.eq.s32 	%p44, %r142, %r1;
	selp.u32 	%r143, 1, 0, %p44;
	add.s32 	%r144, %r141, %r143;
	ld.global.u32 	%r145, [%rd28+20];
	setp.eq.s32 	%p45, %r145, %r1;
	selp.u32 	%r146, 1, 0, %p45;
	add.s32 	%r147, %r144, %r146;
	ld.global.u32 	%r148, [%rd28+24];
	setp.eq.s32 	%p46, %r148, %r1;
	selp.u32 	%r149, 1, 0, %p46;
	add.s32 	%r150, %r147, %r149;
	ld.global.u32 	%r151, [%rd28+28];
	setp.eq.s32 	%p47, %r151, %r1;
	selp.u32 	%r152, 1, 0, %p47;
	add.s32 	%r193, %r150, %r152;
	add.s32 	%r188, %r188, 8;
$L__BB2_19:
	and.b32  	%r42, %r24, 7;
	setp.eq.s32 	%p48, %r42, 0;
	@%p48 bra 	$L__BB2_26;
	and.b32  	%r43, %r24, 3;
	setp.lt.u32 	%p49, %r42, 4;
	@%p49 bra 	$L__BB2_22;
	add.s32 	%r154, %r23, %r188;
	mul.wide.s32 	%rd29, %r154, 4;
	add.s64 	%rd30, %rd1, %rd29;
	ld.global.u32 	%r155, [%rd30];
	setp.eq.s32 	%p50, %r155, %r1;
	selp.u32 	%r156, 1, 0, %p50;
	add.s32 	%r157, %r193, %r156;
	ld.global.u32 	%r158, [%rd30+4];
	setp.eq.s32 	%p51, %r158, %r1;
	selp.u32 	%r159, 1, 0, %p51;
	add.s32 	%r160, %r157, %r159;
	ld.global.u32 	%r161, [%rd30+8];
	setp.eq.s32 	%p52, %r161, %r1;
	selp.u32 	%r162, 1, 0, %p52;
	add.s32 	%r163, %r160, %r162;
	ld.global.u32 	%r164, [%rd30+12];
	setp.eq.s32 	%p53, %r164, %r1;
	selp.u32 	%r165, 1, 0, %p53;
	add.s32 	%r193, %r163, %r165;
	add.s32 	%r188, %r188, 4;
$L__BB2_22:
	setp.eq.s32 	%p54, %r43, 0;
	@%p54 bra 	$L__BB2_26;
	add.s32 	%r166, %r23, %r188;
	mul.wide.s32 	%rd31, %r166, 4;
	add.s64 	%rd3, %rd1, %rd31;
	ld.global.u32 	%r167, [%rd3];
	setp.eq.s32 	%p55, %r167, %r1;
	selp.u32 	%r168, 1, 0, %p55;
	add.s32 	%r193, %r193, %r168;
	setp.eq.s32 	%p56, %r43, 1;
	@%p56 bra 	$L__BB2_26;
	ld.global.u32 	%r169, [%rd3+4];
	setp.eq.s32 	%p57, %r169, %r1;
	selp.u32 	%r170, 1, 0, %p57;
	add.s32 	%r193, %r193, %r170;
	setp.eq.s32 	%p58, %r43, 2;
	@%p58 bra 	$L__BB2_26;
	ld.global.u32 	%r171, [%rd3+8];
	setp.eq.s32 	%p59, %r171, %r1;
	selp.u32 	%r172, 1, 0, %p59;
	add.s32 	%r193, %r193, %r172;
$L__BB2_26:
	add.s32 	%r179, %r179, 1;
	setp.ne.s32 	%p60, %r179, %r18;
	@%p60 bra 	$L__BB2_11;
$L__BB2_27:
	add.s32 	%r177, %r177, 1;
	setp.ne.s32 	%p61, %r177, %r13;
	@%p61 bra 	$L__BB2_8;
$L__BB2_28:
	add.s32 	%r175, %r175, 1;
	setp.ne.s32 	%p62, %r175, %r8;
	@%p62 bra 	$L__BB2_5;
$L__BB2_29:
	add.s32 	%r173, %r173, 1;
	setp.ne.s32 	%p63, %r173, %r3;
	@%p63 bra 	$L__BB2_3;
$L__BB2_30:
	ld.param.u64 	%rd35, [_Z9d_cycles5PiS_S_ii_param_2];
	cvta.to.global.u64 	%rd32, %rd35;
	mul.wide.s32 	%rd33, %r1, 4;
	add.s64 	%rd34, %rd32, %rd33;
	st.global.u32 	[%rd34], %r193;
$L__BB2_31:
	ret;

}


// ===== COMPILED SASS (sm_100) =====

	.target	sm_100

	.elftype	@"ET_EXEC"


//--------------------- .note.nv.tkinfo           --------------------------
	.section	.note.nv.tkinfo,"",@"SHT_NOTE"
	.sectionflags	@"SHF_NOTE_NV_TKINFO"
	.tkinfo
        /*0018*/ 	.word	0x00000002
        /*0030*/ 	.string	""
        /*0030*/ 	.string	"ptxas"
        /*0030*/ 	.string	"Cuda compilation tools, release 13.0, V13.0.88"
        /*0030*/ 	.string	"Build cuda_13.0.r13.0/compiler.36424714_0"
        /*0030*/ 	.string	"-arch sm_100 -m 64 "



//--------------------- .note.nv.cuinfo           --------------------------
	.section	.note.nv.cuinfo,"",@"SHT_NOTE"
	.sectionflags	@"SHF_NOTE_NV_CUINFO"
        /*0018*/ 	.short	0x0002
        /*001a*/ 	.short	0x0064
        /*001c*/ 	.short	0x0082
	.zero		2


//--------------------- .nv.info                  --------------------------
	.section	.nv.info,"",@"SHT_CUDA_INFO"
	.align	4


	//----- nvinfo : EIATTR_REGCOUNT
	.align		4
        /*0000*/ 	.byte	0x04, 0x2f
        /*0002*/ 	.short	(.L_1 - .L_0)
	.align		4
.L_0:
        /*0004*/ 	.word	index@(_Z9d_cycles3PiS_S_ii)
        /*0008*/ 	.word	0x0000001f


	//----- nvinfo : EIATTR_FRAME_SIZE
	.align		4
.L_1:
        /*000c*/ 	.byte	0x04, 0x11
        /*000e*/ 	.short	(.L_3 - .L_2)
	.align		4
.L_2:
        /*0010*/ 	.word	index@(_Z9d_cycles3PiS_S_ii)
        /*0014*/ 	.word	0x00000000


	//----- nvinfo : EIATTR_REGCOUNT
	.align		4
.L_3:
        /*0018*/ 	.byte	0x04, 0x2f
        /*001a*/ 	.short	(.L_5 - .L_4)
	.align		4
.L_4:
        /*001c*/ 	.word	index@(_Z9d_cycles4PiS_S_ii)
        /*0020*/ 	.word	0x00000020


	//----- nvinfo : EIATTR_FRAME_SIZE
	.align		4
.L_5:
        /*0024*/ 	.byte	0x04, 0x11
        /*0026*/ 	.short	(.L_7 - .L_6)
	.align		4
.L_6:
        /*0028*/ 	.word	index@(_Z9d_cycles4PiS_S_ii)
        /*002c*/ 	.word	0x00000000


	//----- nvinfo : EIATTR_REGCOUNT
	.align		4
.L_7:
        /*0030*/ 	.byte	0x04, 0x2f
        /*0032*/ 	.short	(.L_9 - .L_8)
	.align		4
.L_8:
        /*0034*/ 	.word	index@(_Z9d_cycles5PiS_S_ii)
        /*0038*/ 	.word	0x00000028


	//----- nvinfo : EIATTR_FRAME_SIZE
	.align		4
.L_9:
        /*003c*/ 	.byte	0x04, 0x11
        /*003e*/ 	.short	(.L_11 - .L_10)
	.align		4
.L_10:
        /*0040*/ 	.word	index@(_Z9d_cycles5PiS_S_ii)
        /*0044*/ 	.word	0x00000000


	//----- nvinfo : EIATTR_MIN_STACK_SIZE
	.align		4
.L_11:
        /*0048*/ 	.byte	0x04, 0x12
        /*004a*/ 	.short	(.L_13 - .L_12)
	.align		4
.L_12:
        /*004c*/ 	.word	index@(_Z9d_cycles5PiS_S_ii)
        /*0050*/ 	.word	0x00000000


	//----- nvinfo : EIATTR_MIN_STACK_SIZE
	.align		4
.L_13:
        /*0054*/ 	.byte	0x04, 0x12
        /*0056*/ 	.short	(.L_15 - .L_14)
	.align		4
.L_14:
        /*0058*/ 	.word	index@(_Z9d_cycles4PiS_S_ii)
        /*005c*/ 	.word	0x00000000


	//----- nvinfo : EIATTR_MIN_STACK_SIZE
	.align		4
.L_15:
        /*0060*/ 	.byte	0x04, 0x12
        /*0062*/ 	.short	(.L_17 - .L_16)
	.align		4
.L_16:
        /*0064*/ 	.word	index@(_Z9d_cycles3PiS_S_ii)
        /*0068*/ 	.word	0x00000000
.L_17:


//--------------------- .nv.compat                --------------------------
	.section	.nv.compat,"",@"SHT_CUDA_COMPAT_INFO"
	.align	4
        /*0000*/ 	.byte	0x02, 0x09, 0x00, 0x00, 0x02, 0x02, 0x01, 0x00, 0x02, 0x05, 0x05, 0x00, 0x03, 0x07, 0x01, 0x01
        /*0010*/ 	.byte	0x02, 0x03, 0x00, 0x00, 0x02, 0x06, 0x01, 0x00, 0x04, 0x0b, 0x08, 0x00, 0x09, 0x00, 0x00, 0x00
        /*0020*/ 	.byte	0x00, 0x00, 0x00, 0x00


//--------------------- .nv.info._Z9d_cycles5PiS_S_ii --------------------------
	.section	.nv.info._Z9d_cycles5PiS_S_ii,"",@"SHT_CUDA_INFO"
	.sectionflags	@""
	.align	4


	//----- nvinfo : EIATTR_CUDA_API_VERSION
	.align		4
        /*0000*/ 	.byte	0x04, 0x37
        /*0002*/ 	.short	(.L_19 - .L_18)
.L_18:
        /*0004*/ 	.word	0x00000082


	//----- nvinfo : EIATTR_KPARAM_INFO
	.align		4
.L_19:
        /*0008*/ 	.byte	0x04, 0x17
        /*000a*/ 	.short	(.L_21 - .L_20)
.L_20:
        /*000c*/ 	.word	0x00000000
        /*0010*/ 	.short	0x0004
        /*0012*/ 	.short	0x001c
        /*0014*/ 	.byte	0x00, 0xf0, 0x11, 0x00


	//----- nvinfo : EIATTR_KPARAM_INFO
	.align		4
.L_21:
        /*0018*/ 	.byte	0x04, 0x17
        /*001a*/ 	.short	(.L_23 - .L_22)
.L_22:
        /*001c*/ 	.word	0x00000000
        /*0020*/ 	.short	0x0003
        /*0022*/ 	.short	0x0018
        /*0024*/ 	.byte	0x00, 0xf0, 0x11, 0x00


	//----- nvinfo : EIATTR_KPARAM_INFO
	.align		4
.L_23:
        /*0028*/ 	.byte	0x04, 0x17
        /*002a*/ 	.short	(.L_25 - .L_24)
.L_24:
        /*002c*/ 	.word	0x00000000
        /*0030*/ 	.short	0x0002
        /*0032*/ 	.short	0x0010
        /*0034*/ 	.byte	0x00, 0xf5, 0x21, 0x00


	//----- nvinfo : EIATTR_KPARAM_INFO
	.align		4
.L_25:
        /*0038*/ 	.byte	0x04, 0x17
        /*003a*/ 	.short	(.L_27 - .L_26)
.L_26:
        /*003c*/ 	.word	0x00000000
        /*0040*/ 	.short	0x0001
        /*0042*/ 	.short	0x0008
        /*0044*/ 	.byte	0x00, 0xf5, 0x21, 0x00


	//----- nvinfo : EIATTR_KPARAM_INFO
	.align		4
.L_27:
        /*0048*/ 	.byte	0x04, 0x17
        /*004a*/ 	.short	(.L_29 - .L_28)
.L_28:
        /*004c*/ 	.word	0x00000000
        /*0050*/ 	.short	0x0000
        /*0052*/ 	.short	0x0000
        /*0054*/ 	.byte	0x00, 0xf5, 0x21, 0x00


	//----- nvinfo : EIATTR_SPARSE_MMA_MASK
	.align		4
.L_29:
        /*0058*/ 	.byte	0x03, 0x50
        /*005a*/ 	.short	0x0000


	//----- nvinfo : EIATTR_MAXREG_COUNT
	.align		4
        /*005c*/ 	.byte	0x03, 0x1b
        /*005e*/ 	.short	0x00ff


	//----- nvinfo : EIATTR_MERCURY_ISA_VERSION
	.align		4
        /*0060*/ 	.byte	0x03, 0x5f
        /*0062*/ 	.short	0x0101


	//----- nvinfo : EIATTR_VRC_CTA_INIT_COUNT
	.align		4
        /*0064*/ 	.byte	0x02, 0x4a
	.zero		1
	.zero		1


	//----- nvinfo : EIATTR_EXIT_INSTR_OFFSETS
	.align		4
        /*0068*/ 	.byte	0x04, 0x1c
        /*006a*/ 	.short	(.L_31 - .L_30)


	//   ....[0]....
.L_30:
        /*006c*/ 	.word	0x00000070


	//   ....[1]....
        /*0070*/ 	.word	0x000010e0


	//----- nvinfo : EIATTR_CRS_STACK_SIZE
	.align		4
.L_31:
        /*0074*/ 	.byte	0x04, 0x1e
        /*0076*/ 	.short	(.L_33 - .L_32)
.L_32:
        /*0078*/ 	.word	0x00000000


	//----- nvinfo : EIATTR_CBANK_PARAM_SIZE
	.align		4
.L_33:
        /*007c*/ 	.byte	0x03, 0x19
        /*007e*/ 	.short	0x0020


	//----- nvinfo : EIATTR_PARAM_CBANK
	.align		4
        /*0080*/ 	.byte	0x04, 0x0a
        /*0082*/ 	.short	(.L_35 - .L_34)
	.align		4
.L_34:
        /*0084*/ 	.word	index@(.nv.constant0._Z9d_cycles5PiS_S_ii)
        /*0088*/ 	.short	0x0380
        /*008a*/ 	.short	0x0020


	//----- nvinfo : EIATTR_SW_WAR
	.align		4
.L_35:
        /*008c*/ 	.byte	0x04, 0x36
        /*008e*/ 	.short	(.L_37 - .L_36)
.L_36:
        /*0090*/ 	.word	0x00000008
.L_37:


//--------------------- .nv.info._Z9d_cycles4PiS_S_ii --------------------------
	.section	.nv.info._Z9d_cycles4PiS_S_ii,"",@"SHT_CUDA_INFO"
	.sectionflags	@""
	.align	4


	//----- nvinfo : EIATTR_CUDA_API_VERSION
	.align		4
        /*0000*/ 	.byte	0x04, 0x37
        /*0002*/ 	.short	(.L_39 - .L_38)
.L_38:
        /*0004*/ 	.word	0x00000082


	//----- nvinfo : EIATTR_KPARAM_INFO
	.align		4
.L_39:
        /*0008*/ 	.byte	0x04, 0x17
        /*000a*/ 	.short	(.L_41 - .L_40)
.L_40:
        /*000c*/ 	.word	0x00000000
        /*0010*/ 	.short	0x0004
        /*0012*/ 	.short	0x001c
        /*0014*/ 	.byte	0x00, 0xf0, 0x11, 0x00


	//----- nvinfo : EIATTR_KPARAM_INFO
	.align		4
.L_41:
        /*0018*/ 	.byte	0x04, 0x17
        /*001a*/ 	.short	(.L_43 - .L_42)
.L_42:
        /*001c*/ 	.word	0x00000000
        /*0020*/ 	.short	0x0003
        /*0022*/ 	.short	0x0018
        /*0024*/ 	.byte	0x00, 0xf0, 0x11, 0x00


	//----- nvinfo : EIATTR_KPARAM_INFO
	.align		4
.L_43:
        /*0028*/ 	.byte	0x04, 0x17
        /*002a*/ 	.short	(.L_45 - .L_44)
.L_44:
        /*002c*/ 	.word	0x00000000
        /*0030*/ 	.short	0x0002
        /*0032*/ 	.short	0x0010
        /*0034*/ 	.byte	0x00, 0xf5, 0x21, 0x00


	//----- nvinfo : EIATTR_KPARAM_INFO
	.align		4
.L_45:
        /*0038*/ 	.byte	0x04, 0x17
        /*003a*/ 	.short	(.L_47 - .L_46)
.L_46:
        /*003c*/ 	.word	0x00000000
        /*0040*/ 	.short	0x0001
        /*0042*/ 	.short	0x0008
        /*0044*/ 	.byte	0x00, 0xf5, 0x21, 0x00


	//----- nvinfo : EIATTR_KPARAM_INFO
	.align		4
.L_47:
        /*0048*/ 	.byte	0x04, 0x17
        /*004a*/ 	.short	(.L_49 - .L_48)
.L_48:
        /*004c*/ 	.word	0x00000000
        /*0050*/ 	.short	0x0000
        /*0052*/ 	.short	0x0000
        /*0054*/ 	.byte	0x00, 0xf5, 0x21, 0x00


	//----- nvinfo : EIATTR_SPARSE_MMA_MASK
	.align		4
.L_49:
        /*0058*/ 	.byte	0x03, 0x50
        /*005a*/ 	.short	0x0000


	//----- nvinfo : EIATTR_MAXREG_COUNT
	.align		4
        /*005c*/ 	.byte	0x03, 0x1b
        /*005e*/ 	.short	0x00ff


	//----- nvinfo : EIATTR_MERCURY_ISA_VERSION
	.align		4
        /*0060*/ 	.byte	0x03, 0x5f
        /*0062*/ 	.short	0x0101


	//----- nvinfo : EIATTR_VRC_CTA_INIT_COUNT
	.align		4
        /*0064*/ 	.byte	0x02, 0x4a
	.zero		1
	.zero		1


	//----- nvinfo : EIATTR_EXIT_INSTR_OFFSETS
	.align		4
        /*0068*/ 	.byte	0x04, 0x1c
        /*006a*/ 	.short	(.L_51 - .L_50)


	//   ....[0]....
.L_50:
        /*006c*/ 	.word	0x00000070


	//   ....[1]....
        /*0070*/ 	.word	0x00000fc0


	//----- nvinfo : EIATTR_CRS_STACK_SIZE
	.align		4
.L_51:
        /*0074*/ 	.byte	0x04, 0x1e
        /*0076*/ 	.short	(.L_53 - .L_52)
.L_52:
        /*0078*/ 	.word	0x00000000


	//----- nvinfo : EIATTR_CBANK_PARAM_SIZE
	.align		4
.L_53:
        /*007c*/ 	.byte	0x03, 0x19
        /*007e*/ 	.short	0x0020


	//----- nvinfo : EIATTR_PARAM_CBANK
	.align		4
        /*0080*/ 	.byte	0x04, 0x0a
        /*0082*/ 	.short	(.L_55 - .L_54)
	.align		4
.L_54:
        /*0084*/ 	.word	index@(.nv.constant0._Z9d_cycles4PiS_S_ii)
        /*0088*/ 	.short	0x0380
        /*008a*/ 	.short	0x0020


	//----- nvinfo : EIATTR_SW_WAR
	.align		4
.L_55:
        /*008c*/ 	.byte	0x04, 0x36
        /*008e*/ 	.short	(.L_57 - .L_56)
.L_56:
        /*0090*/ 	.word	0x00000008
.L_57:


//--------------------- .nv.info._Z9d_cycles3PiS_S_ii --------------------------
	.section	.nv.info._Z9d_cycles3PiS_S_ii,"",@"SHT_CUDA_INFO"
	.sectionflags	@""
	.align	4


	//----- nvinfo : EIATTR_CUDA_API_VERSION
	.align		4
        /*0000*/ 	.byte	0x04, 0x37
        /*0002*/ 	.short	(.L_59 - .L_58)
.L_58:
        /*0004*/ 	.word	0x00000082


	//----- nvinfo : EIATTR_KPARAM_INFO
	.align		4
.L_59:
        /*0008*/ 	.byte	0x04, 0x17
        /*000a*/ 	.short	(.L_61 - .L_60)
.L_60:
        /*000c*/ 	.word	0x00000000
        /*0010*/ 	.short	0x0004
        /*0012*/ 	.short	0x001c
        /*0014*/ 	.byte	0x00, 0xf0, 0x11, 0x00


	//----- nvinfo : EIATTR_KPARAM_INFO
	.align		4
.L_61:
        /*0018*/ 	.byte	0x04, 0x17
        /*001a*/ 	.short	(.L_63 - .L_62)
.L_62:
        /*001c*/ 	.word	0x00000000
        /*0020*/ 	.short	0x0003
        /*0022*/ 	.short	0x0018
        /*0024*/ 	.byte	0x00, 0xf0, 0x11, 0x00


	//----- nvinfo : EIATTR_KPARAM_INFO
	.align		4
.L_63:
        /*0028*/ 	.byte	0x04, 0x17
        /*002a*/ 	.short	(.L_65 - .L_64)
.L_64:
        /*002c*/ 	.word	0x00000000
        /*0030*/ 	.short	0x0002
        /*0032*/ 	.short	0x0010
        /*0034*/ 	.byte	0x00, 0xf5, 0x21, 0x00


	//----- nvinfo : EIATTR_KPARAM_INFO
	.align		4
.L_65:
        /*0038*/ 	.byte	0x04, 0x17
        /*003a*/ 	.short	(.L_67 - .L_66)
.L_66:
        /*003c*/ 	.word	0x00000000
        /*0040*/ 	.short	0x0001
        /*0042*/ 	.short	0x0008
        /*0044*/ 	.byte	0x00, 0xf5, 0x21, 0x00


	//----- nvinfo : EIATTR_KPARAM_INFO
	.align		4
.L_67:
        /*0048*/ 	.byte	0x04, 0x17
        /*004a*/ 	.short	(.L_69 - .L_68)
.L_68:
        /*004c*/ 	.word	0x00000000
        /*0050*/ 	.short	0x0000
        /*0052*/ 	.short	0x0000
        /*0054*/ 	.byte	0x00, 0xf5, 0x21, 0x00


	//----- nvinfo : EIATTR_SPARSE_MMA_MASK
	.align		4
.L_69:
        /*0058*/ 	.byte	0x03, 0x50
        /*005a*/ 	.short	0x0000


	//----- nvinfo : EIATTR_MAXREG_COUNT
	.align		4
        /*005c*/ 	.byte	0x03, 0x1b
        /*005e*/ 	.short	0x00ff


	//----- nvinfo : EIATTR_MERCURY_ISA_VERSION
	.align		4
        /*0060*/ 	.byte	0x03, 0x5f
        /*0062*/ 	.short	0x0101


	//----- nvinfo : EIATTR_VRC_CTA_INIT_COUNT
	.align		4
        /*0064*/ 	.byte	0x02, 0x4a
	.zero		1
	.zero		1


	//----- nvinfo : EIATTR_EXIT_INSTR_OFFSETS
	.align		4
        /*0068*/ 	.byte	0x04, 0x1c
        /*006a*/ 	.short	(.L_71 - .L_70)


	//   ....[0]....
.L_70:
        /*006c*/ 	.word	0x00000070


	//   ....[1]....
        /*0070*/ 	.word	0x00000e70


	//----- nvinfo : EIATTR_CRS_STACK_SIZE
	.align		4
.L_71:
        /*0074*/ 	.byte	0x04, 0x1e
        /*0076*/ 	.short	(.L_73 - .L_72)
.L_72:
        /*0078*/ 	.word	0x00000000


	//----- nvinfo : EIATTR_CBANK_PARAM_SIZE
	.align		4
.L_73:
        /*007c*/ 	.byte	0x03, 0x19
        /*007e*/ 	.short	0x0020


	//----- nvinfo : EIATTR_PARAM_CBANK
	.align		4
        /*0080*/ 	.byte	0x04, 0x0a
        /*0082*/ 	.short	(.L_75 - .L_74)
	.align		4
.L_74:
        /*0084*/ 	.word	index@(.nv.constant0._Z9d_cycles3PiS_S_ii)
        /*0088*/ 	.short	0x0380
        /*008a*/ 	.short	0x0020


	//----- nvinfo : EIATTR_SW_WAR
	.align		4
.L_75:
        /*008c*/ 	.byte	0x04, 0x36
        /*008e*/ 	.short	(.L_77 - .L_76)
.L_76:
        /*0090*/ 	.word	0x00000008
.L_77:


//--------------------- .nv.callgraph             --------------------------
	.section	.nv.callgraph,"",@"SHT_CUDA_CALLGRAPH"
	.align	4
	.sectionentsize	8
	.align		4
        /*0000*/ 	.word	0x00000000
	.align		4
        /*0004*/ 	.word	0xffffffff
	.align		4
        /*0008*/ 	.word	0x00000000
	.align		4
        /*000c*/ 	.word	0xfffffffe
	.align		4
        /*0010*/ 	.word	0x00000000
	.align		4
        /*0014*/ 	.word	0xfffffffd
	.align		4
        /*0018*/ 	.word	0x00000000
	.align		4
        /*001c*/ 	.word	0xfffffffc


//--------------------- .text._Z9d_cycles5PiS_S_ii --------------------------
	.section	.text._Z9d_cycles5PiS_S_ii,"ax",@progbits
	.align	128
        .global         _Z9d_cycles5PiS_S_ii
        .type           _Z9d_cycles5PiS_S_ii,@function
        .size           _Z9d_cycles5PiS_S_ii,(.L_x_57 - _Z9d_cycles5PiS_S_ii)
        .other          _Z9d_cycles5PiS_S_ii,@"STO_CUDA_ENTRY STV_DEFAULT"
_Z9d_cycles5PiS_S_ii:
.text._Z9d_cycles5PiS_S_ii:
[----:B------:R-:W-:Y:S01]  /*0000*/  LDC R1, c[0x0][0x37c] ;  /* 0x0000df00ff017b82 */ /* 0x000fe20000000800 */
[----:B------:R-:W0:Y:S01]  /*0010*/  S2R R0, SR_TID.X ;  /* 0x0000000000007919 */ /* 0x000e220000002100 */
[----:B------:R-:W0:Y:S01]  /*0020*/  LDCU UR4, c[0x0][0x360] ;  /* 0x00006c00ff0477ac */ /* 0x000e220008000800 */
[----:B------:R-:W0:Y:S01]  /*0030*/  S2R R3, SR_CTAID.X ;  /* 0x0000000000037919 */ /* 0x000e220000002500 */
[----:B------:R-:W1:Y:S01]  /*0040*/  LDCU UR5, c[0x0][0x39c] ;  /* 0x00007380ff0577ac */ /* 0x000e620008000800 */
[----:B0-----:R-:W-:-:S05]  /*0050*/  IMAD R0, R3, UR4, R0 ;  /* 0x0000000403007c24 */ /* 0x001fca000f8e0200 */
[----:B-1----:R-:W-:-:S13]  /*0060*/  ISETP.GE.AND P0, PT, R0, UR5, PT ;  /* 0x0000000500007c0c */ /* 0x002fda000bf06270 */
[----:B------:R-:W-:Y:S05]  /*0070*/  @P0 EXIT ;  /* 0x000000000000094d */ /* 0x000fea0003800000 */
[----:B------:R-:W0:Y:S01]  /*0080*/  LDC.64 R2, c[0x0][0x388] ;  /* 0x0000e200ff027b82 */ /* 0x000e220000000a00 */
[----:B------:R-:W1:Y:S01]  /*0090*/  LDCU.64 UR4, c[0x0][0x358] ;  /* 0x00006b00ff0477ac */ /* 0x000e620008000a00 */
[----:B0-----:R-:W-:-:S05]  /*00a0*/  IMAD.WIDE R2, R0, 0x4, R2 ;  /* 0x0000000400027825 */ /* 0x001fca00078e0202 */
[----:B-1----:R-:W2:Y:S04]  /*00b0*/  LDG.E R7, desc[UR4][R2.64+0x4] ;  /* 0x0000040402077981 */ /* 0x002ea8000c1e1900 */
[----:B------:R-:W2:Y:S01]  /*00c0*/  LDG.E R6, desc[UR4][R2.64] ;  /* 0x0000000402067981 */ /* 0x000ea2000c1e1900 */
[----:B------:R-:W-:Y:S01]  /*00d0*/  BSSY.RECONVERGENT B4, `(.L_x_0) ;  /* 0x00000fd000047945 */ /* 0x000fe20003800200 */
[----:B------:R-:W-:Y:S02]  /*00e0*/  IMAD.MOV.U32 R21, RZ, RZ, RZ ;  /* 0x000000ffff157224 */ /* 0x000fe400078e00ff */
[----:B--2---:R-:W-:-:S05]  /*00f0*/  IMAD.IADD R7, R7, 0x1, -R6 ;  /* 0x0000000107077824 */ /* 0x004fca00078e0a06 */
[----:B------:R-:W-:-:S13]  /*0100*/  ISETP.GE.AND P0, PT, R7, 0x1, PT ;  /* 0x000000010700780c */ /* 0x000fda0003f06270 */
[----:B------:R-:W-:Y:S05]  /*0110*/  @!P0 BRA `(.L_x_1) ;  /* 0x0000000c00e08947 */ /* 0x000fea0003800000 */
[----:B------:R-:W-:Y:S02]  /*0120*/  HFMA2 R21, -RZ, RZ, 0, 0 ;  /* 0x00000000ff157431 */ /* 0x000fe400000001ff */
[----:B------:R-:W-:-:S07]  /*0130*/  IMAD.MOV.U32 R8, RZ, RZ, RZ ;  /* 0x000000ffff087224 */ /* 0x000fce00078e00ff */
.L_x_20:
[----:B------:R-:W0:Y:S01]  /*0140*/  LDC.64 R2, c[0x0][0x380] ;  /* 0x0000e000ff027b82 */ /* 0x000e220000000a00 */
[----:B------:R-:W-:-:S04]  /*0150*/  IMAD.IADD R5, R6, 0x1, R8 ;  /* 0x0000000106057824 */ /* 0x000fc800078e0208 */
[----:B0-----:R-:W-:-:S03]  /*0160*/  IMAD.WIDE R2, R5, 0x4, R2 ;  /* 0x0000000405027825 */ /* 0x001fc600078e0202 */
[----:B------:R-:W0:Y:S02]  /*0170*/  LDC.64 R4, c[0x0][0x388] ;  /* 0x0000e200ff047b82 */ /* 0x000e240000000a00 */
[----:B------:R-:W0:Y:S02]  /*0180*/  LDG.E R9, desc[UR4][R2.64] ;  /* 0x0000000402097981 */ /* 0x000e24000c1e1900 */
[----:B0-----:R-:W-:-:S05]  /*0190*/  IMAD.WIDE R4, R9, 0x4, R4 ;  /* 0x0000000409047825 */ /* 0x001fca00078e0204 */
[----:B------:R-:W2:Y:S04]  /*01a0*/  LDG.E R11, desc[UR4][R4.64+0x4] ;  /* 0x00000404040b7981 */ /* 0x000ea8000c1e1900 */
[----:B------:R-:W2:Y:S01]  /*01b0*/  LDG.E R10, desc[UR4][R4.64] ;  /* 0x00000004040a7981 */ /* 0x000ea2000c1e1900 */
[----:B------:R-:W-:Y:S01]  /*01c0*/  VIADD R8, R8, 0x1 ;  /* 0x0000000108087836 */ /* 0x000fe20000000000 */
[----:B------:R-:W-:Y:S04]  /*01d0*/  BSSY.RECONVERGENT B3, `(.L_x_2) ;  /* 0x00000eb000037945 */ /* 0x000fe80003800200 */
[----:B------:R-:W-:Y:S01]  /*01e0*/  ISETP.NE.AND P1, PT, R8, R7, PT ;  /* 0x000000070800720c */ /* 0x000fe20003f25270 */
[----:B--2---:R-:W-:-:S05]  /*01f0*/  IMAD.IADD R11, R11, 0x1, -R10 ;  /* 0x000000010b0b7824 */ /* 0x004fca00078e0a0a */
[----:B------:R-:W-:-:S13]  /*0200*/  ISETP.GE.AND P0, PT, R11, 0x1, PT ;  /* 0x000000010b00780c */ /* 0x000fda0003f06270 */
[----:B------:R-:W-:Y:S05]  /*0210*/  @!P0 BRA `(.L_x_3) ;  /* 0x0000000c00988947 */ /* 0x000fea0003800000 */
[----:B------:R-:W-:-:S07]  /*0220*/  MOV R12, RZ ;  /* 0x000000ff000c7202 */ /* 0x000fce0000000f00 */
.L_x_19:
[----:B------:R-:W0:Y:S01]  /*0230*/  LDC.64 R2, c[0x0][0x380] ;  /* 0x0000e000ff027b82 */ /* 0x000e220000000a00 */
[----:B------:R-:W-:-:S04]  /*0240*/  IMAD.IADD R5, R10, 0x1, R12 ;  /* 0x000000010a057824 */ /* 0x000fc800078e020c */
[----:B0-----:R-:W-:-:S05]  /*0250*/  IMAD.WIDE R2, R5, 0x4, R2 ;  /* 0x0000000405027825 */ /* 0x001fca00078e0202 */
[----:B------:R-:W2:Y:S01]  /*0260*/  LDG.E R13, desc[UR4][R2.64] ;  /* 0x00000004020d7981 */ /* 0x000ea2000c1e1900 */
[----:B------:R-:W-:Y:S01]  /*0270*/  VIADD R12, R12, 0x1 ;  /* 0x000000010c0c7836 */ /* 0x000fe20000000000 */
[----:B------:R-:W-:Y:S04]  /*0280*/  BSSY.RECONVERGENT B2, `(.L_x_4) ;  /* 0x00000de000027945 */ /* 0x000fe80003800200 */
[----:B------:R-:W-:Y:S02]  /*0290*/  ISETP.NE.AND P2, PT, R12, R11, PT ;  /* 0x0000000b0c00720c */ /* 0x000fe40003f45270 */
[----:B--2---:R-:W-:-:S13]  /*02a0*/  ISETP.NE.AND P0, PT, R13, R0, PT ;  /* 0x000000000d00720c */ /* 0x004fda0003f05270 */
[----:B------:R-:W-:Y:S05]  /*02b0*/  @!P0 BRA `(.L_x_5) ;  /* 0x0000000c00688947 */ /* 0x000fea0003800000 */
[----:B------:R-:W0:Y:S02]  /*02c0*/  LDC.64 R2, c[0x0][0x388] ;  /* 0x0000e200ff027b82 */ /* 0x000e240000000a00 */
[----:B0-----:R-:W-:-:S05]  /*02d0*/  IMAD.WIDE R2, R13, 0x4, R2 ;  /* 0x000000040d027825 */ /* 0x001fca00078e0202 */
[----:B------:R-:W2:Y:S04]  /*02e0*/  LDG.E R15, desc[UR4][R2.64+0x4] ;  /* 0x00000404020f7981 */ /* 0x000ea8000c1e1900 */
[----:B------:R-:W2:Y:S02]  /*02f0*/  LDG.E R14, desc[UR4][R2.64] ;  /* 0x00000004020e7981 */ /* 0x000ea4000c1e1900 */
[----:B--2---:R-:W-:-:S05]  /*0300*/  IMAD.IADD R15, R15, 0x1, -R14 ;  /* 0x000000010f0f7824 */ /* 0x004fca00078e0a0e */
[----:B------:R-:W-:-:S13]  /*0310*/  ISETP.GE.AND P0, PT, R15, 0x1, PT ;  /* 0x000000010f00780c */ /* 0x000fda0003f06270 */
[----:B------:R-:W-:Y:S05]  /*0320*/  @!P0 BRA `(.L_x_5) ;  /* 0x0000000c004c8947 */ /* 0x000fea0003800000 */
[----:B------:R-:W-:-:S07]  /*0330*/  HFMA2 R16, -RZ, RZ, 0, 0 ;  /* 0x00000000ff107431 */ /* 0x000fce00000001ff */
.L_x_18:
[----:B------:R-:W0:Y:S01]  /*0340*/  LDC.64 R18, c[0x0][0x380] ;  /* 0x0000e000ff127b82 */ /* 0x000e220000000a00 */
[----:B------:R-:W-:-:S04]  /*0350*/  IMAD.IADD R3, R14, 0x1, R16 ;  /* 0x000000010e037824 */ /* 0x000fc800078e0210 */
[----:B0-----:R-:W-:-:S06]  /*0360*/  IMAD.WIDE R18, R3, 0x4, R18 ;  /* 0x0000000403127825 */ /* 0x001fcc00078e0212 */
[----:B------:R-:W2:Y:S01]  /*0370*/  LDG.E R18, desc[UR4][R18.64] ;  /* 0x0000000412127981 */ /* 0x000ea2000c1e1900 */
[----:B------:R-:W-:Y:S01]  /*0380*/  VIADD R16, R16, 0x1 ;  /* 0x0000000110107836 */ /* 0x000fe20000000000 */
[----:B------:R-:W-:Y:S04]  /*0390*/  BSSY.RECONVERGENT B1, `(.L_x_6) ;  /* 0x00000cb000017945 */ /* 0x000fe80003800200 */
[----:B------:R-:W-:Y:S02]  /*03a0*/  ISETP.NE.AND P3, PT, R16, R15, PT ;  /* 0x0000000f1000720c */ /* 0x000fe40003f65270 */
[----:B--2---:R-:W-:-:S04]  /*03b0*/  ISETP.NE.AND P0, PT, R18, R9, PT ;  /* 0x000000091200720c */ /* 0x004fc80003f05270 */
[----:B------:R-:W-:-:S04]  /*03c0*/  ISETP.EQ.OR P0, PT, R18, R13, !P0 ;  /* 0x0000000d1200720c */ /* 0x000fc80004702670 */
[----:B------:R-:W-:-:S13]  /*03d0*/  ISETP.EQ.OR P0, PT, R18, R0, P0 ;  /* 0x000000001200720c */ /* 0x000fda0000702670 */
[----:B------:R-:W-:Y:S05]  /*03e0*/  @P0 BRA `(.L_x_7) ;  /* 0x0000000c00140947 */ /* 0x000fea0003800000 */
[----:B------:R-:W0:Y:S02]  /*03f0*/  LDC.64 R2, c[0x0][0x388] ;  /* 0x0000e200ff027b82 */ /* 0x000e240000000a00 */
[----:B0-----:R-:W-:-:S05]  /*0400*/  IMAD.WIDE R2, R18, 0x4, R2 ;  /* 0x0000000412027825 */ /* 0x001fca00078e0202 */
[----:B------:R-:W2:Y:S04]  /*0410*/  LDG.E R4, desc[UR4][R2.64+0x4] ;  /* 0x0000040402047981 */ /* 0x000ea8000c1e1900 */
[----:B------:R-:W2:Y:S02]  /*0420*/  LDG.E R17, desc[UR4][R2.64] ;  /* 0x0000000402117981 */ /* 0x000ea4000c1e1900 */
[----:B--2---:R-:W-:-:S05]  /*0430*/  IMAD.IADD R19, R4, 0x1, -R17 ;  /* 0x0000000104137824 */ /* 0x004fca00078e0a11 */
[----:B------:R-:W-:-:S13]  /*0440*/  ISETP.GE.AND P0, PT, R19, 0x1, PT ;  /* 0x000000011300780c */ /* 0x000fda0003f06270 */
[----:B------:R-:W-:Y:S05]  /*0450*/  @!P0 BRA `(.L_x_7) ;  /* 0x0000000800f88947 */ /* 0x000fea0003800000 */
[----:B------:R-:W-:-:S07]  /*0460*/  MOV R20, RZ ;  /* 0x000000ff00147202 */ /* 0x000fce0000000f00 */
.L_x_17:
[----:B------:R-:W0:Y:S01]  /*0470*/  LDC.64 R2, c[0x0][0x380] ;  /* 0x0000e000ff027b82 */ /* 0x000e220000000a00 */
[----:B------:R-:W-:-:S04]  /*0480*/  IMAD.IADD R5, R17, 0x1, R20 ;  /* 0x0000000111057824 */ /* 0x000fc800078e0214 */
[----:B0-----:R-:W-:-:S05]  /*0490*/  IMAD.WIDE R4, R5, 0x4, R2 ;  /* 0x0000000405047825 */ /* 0x001fca00078e0202 */
[----:B------:R-:W2:Y:S01]  /*04a0*/  LDG.E R23, desc[UR4][R4.64] ;  /* 0x0000000404177981 */ /* 0x000ea2000c1e1900 */
[----:B------:R-:W-:Y:S01]  /*04b0*/  VIADD R20, R20, 0x1 ;  /* 0x0000000114147836 */ /* 0x000fe20000000000 */
[----:B------:R-:W-:Y:S04]  /*04c0*/  BSSY.RECONVERGENT B0, `(.L_x_8) ;  /* 0x00000b6000007945 */ /* 0x000fe80003800200 */
[----:B------:R-:W-:Y:S02]  /*04d0*/  ISETP.NE.AND P4, PT, R20, R19, PT ;  /* 0x000000131400720c */ /* 0x000fe40003f85270 */
[----:B--2---:R-:W-:-:S04]  /*04e0*/  ISETP.NE.AND P0, PT, R23, R18, PT ;  /* 0x000000121700720c */ /* 0x004fc80003f05270 */
[----:B------:R-:W-:-:S04]  /*04f0*/  ISETP.EQ.OR P0, PT, R23, R13, !P0 ;  /* 0x0000000d1700720c */ /* 0x000fc80004702670 */
[----:B------:R-:W-:-:S04]  /*0500*/  ISETP.EQ.OR P0, PT, R23, R9, P0 ;  /* 0x000000091700720c */ /* 0x000fc80000702670 */
        /* <DEDUP_REMOVED lines=9> */
[----:B------:R-:W-:Y:S01]  /*05a0*/  IADD3 R4, PT, PT, -R23, R22, RZ ;  /* 0x0000001617047210 */ /* 0x000fe20007ffe1ff */
[----:B------:R-:W-:Y:S01]  /*05b0*/  BSSY.RECONVERGENT B5, `(.L_x_10) ;  /* 0x000004e000057945 */ /* 0x000fe20003800200 */
[----:B------:R-:W-:Y:S01]  /*05c0*/  LOP3.LUT R28, R24, 0xf, RZ, 0xc0, !PT ;  /* 0x0000000f181c7812 */ /* 0x000fe200078ec0ff */
[----:B------:R-:W-:Y:S01]  /*05d0*/  IMAD.MOV.U32 R23, RZ, RZ, RZ ;  /* 0x000000ffff177224 */ /* 0x000fe200078e00ff */
[----:B------:R-:W-:Y:S02]  /*05e0*/  ISETP.GT.U32.AND P5, PT, R4, -0x10, PT ;  /* 0xfffffff00400780c */ /* 0x000fe40003fa4070 */
[----:B------:R-:W-:-:S11]  /*05f0*/  ISETP.NE.AND P0, PT, R28, RZ, PT ;  /* 0x000000ff1c00720c */ /* 0x000fd60003f05270 */
[----:B------:R-:W-:Y:S05]  /*0600*/  @P5 BRA `(.L_x_11) ;  /* 0x0000000400205947 */ /* 0x000fea0003800000 */
[----:B------:R-:W-:Y:S01]  /*0610*/  LOP3.LUT R23, R24, 0x7ffffff0, RZ, 0xc0, !PT ;  /* 0x7ffffff018177812 */ /* 0x000fe200078ec0ff */
[----:B------:R-:W-:-:S04]  /*0620*/  IMAD.MOV.U32 R25, RZ, RZ, R22 ;  /* 0x000000ffff197224 */ /* 0x000fc800078e0016 */
[----:B------:R-:W-:-:S07]  /*0630*/  IMAD.MOV R30, RZ, RZ, -R23 ;  /* 0x000000ffff1e7224 */ /* 0x000fce00078e0a17 */
.L_x_12:
[----:B------:R-:W-:-:S05]  /*0640*/  IMAD.WIDE R4, R25, 0x4, R2 ;  /* 0x0000000419047825 */ /* 0x000fca00078e0202 */
[----:B------:R-:W2:Y:S04]  /*0650*/  LDG.E R27, desc[UR4][R4.64] ;  /* 0x00000004041b7981 */ /* 0x000ea8000c1e1900 */
[----:B------:R-:W3:Y:S04]  /*0660*/  LDG.E R35, desc[UR4][R4.64+0x4] ;  /* 0x0000040404237981 */ /* 0x000ee8000c1e1900 */
[----:B------:R-:W4:Y:S04]  /*0670*/  LDG.E R37, desc[UR4][R4.64+0x8] ;  /* 0x0000080404257981 */ /* 0x000f28000c1e1900 */
[----:B------:R-:W5:Y:S04]  /*0680*/  LDG.E R34, desc[UR4][R4.64+0xc] ;  /* 0x00000c0404227981 */ /* 0x000f68000c1e1900 */
[----:B------:R-:W5:Y:S04]  /*0690*/  LDG.E R29, desc[UR4][R4.64+0x10] ;  /* 0x00001004041d7981 */ /* 0x000f68000c1e1900 */
[----:B------:R-:W5:Y:S04]  /*06a0*/  LDG.E R33, desc[UR4][R4.64+0x14] ;  /* 0x0000140404217981 */ /* 0x000f68000c1e1900 */
[----:B------:R-:W5:Y:S01]  /*06b0*/  LDG.E R31, desc[UR4][R4.64+0x18] ;  /* 0x00001804041f7981 */ /* 0x000f62000c1e1900 */
[----:B------:R-:W-:-:S02]  /*06c0*/  IADD3 R26, PT, PT, R21, 0x1, RZ ;  /* 0x00000001151a7810 */ /* 0x000fc40007ffe0ff */
[-C--:B--2---:R-:W-:Y:S02]  /*06d0*/  ISETP.NE.AND P6, PT, R27, R0.reuse, PT ;  /* 0x000000001b00720c */ /* 0x084fe40003fc5270 */
[----:B------:R-:W2:Y:S01]  /*06e0*/  LDG.E R27, desc[UR4][R4.64+0x1c] ;  /* 0x00001c04041b7981 */ /* 0x000ea2000c1e1900 */
[----:B---3--:R-:W-:-:S03]  /*06f0*/  ISETP.NE.AND P5, PT, R35, R0, PT ;  /* 0x000000002300720c */ /* 0x008fc60003fa5270 */
[----:B------:R-:W3:Y:S07]  /*0700*/  LDG.E R35, desc[UR4][R4.64+0x30] ;  /* 0x0000300404237981 */ /* 0x000eee000c1e1900 */
[----:B------:R-:W-:Y:S01]  /*0710*/  @P6 IMAD.MOV R26, RZ, RZ, R21 ;  /* 0x000000ffff1a6224 */ /* 0x000fe200078e0215 */
[----:B----4-:R-:W-:Y:S01]  /*0720*/  ISETP.NE.AND P6, PT, R37, R0, PT ;  /* 0x000000002500720c */ /* 0x010fe20003fc5270 */
[----:B------:R-:W4:Y:S02]  /*0730*/  LDG.E R21, desc[UR4][R4.64+0x20] ;  /* 0x0000200404157981 */ /* 0x000f24000c1e1900 */
[----:B------:R-:W-:-:S02]  /*0740*/  VIADD R32, R26, 0x1 ;  /* 0x000000011a207836 */ /* 0x000fc40000000000 */
[----:B------:R-:W-:Y:S01]  /*0750*/  @P5 IMAD.MOV R32, RZ, RZ, R26 ;  /* 0x000000ffff205224 */ /* 0x000fe200078e021a */
[----:B-----5:R-:W-:Y:S01]  /*0760*/  ISETP.NE.AND P5, PT, R34, R0, PT ;  /* 0x000000002200720c */ /* 0x020fe20003fa5270 */
[----:B------:R-:W5:Y:S03]  /*0770*/  LDG.E R37, desc[UR4][R4.64+0x34] ;  /* 0x0000340404257981 */ /* 0x000f66000c1e1900 */
[----:B------:R-:W-:-:S03]  /*0780*/  IADD3 R26, PT, PT, R32, 0x1, RZ ;  /* 0x00000001201a7810 */ /* 0x000fc60007ffe0ff */
[----:B------:R-:W-:Y:S01]  /*0790*/  @P6 IMAD.MOV R26, RZ, RZ, R32 ;  /* 0x000000ffff1a6224 */ /* 0x000fe200078e0220 */
[-C--:B------:R-:W-:Y:S02]  /*07a0*/  ISETP.NE.AND P6, PT, R29, R0.reuse, PT ;  /* 0x000000001d00720c */ /* 0x080fe40003fc5270 */
[----:B------:R-:W3:Y:S01]  /*07b0*/  LDG.E R29, desc[UR4][R4.64+0x24] ;  /* 0x00002404041d7981 */ /* 0x000ee2000c1e1900 */
[----:B------:R-:W-:Y:S02]  /*07c0*/  VIADD R32, R26, 0x1 ;  /* 0x000000011a207836 */ /* 0x000fe40000000000 */
[----:B------:R-:W-:Y:S01]  /*07d0*/  @P5 IMAD.MOV R32, RZ, RZ, R26 ;  /* 0x000000ffff205224 */ /* 0x000fe200078e021a */
[----:B------:R-:W-:Y:S02]  /*07e0*/  ISETP.NE.AND P5, PT, R33, R0, PT ;  /* 0x000000002100720c */ /* 0x000fe40003fa5270 */
[----:B------:R-:W5:Y:S02]  /*07f0*/  LDG.E R33, desc[UR4][R4.64+0x28] ;  /* 0x0000280404217981 */ /* 0x000f64000c1e1900 */
[----:B------:R-:W-:-:S03]  /*0800*/  IADD3 R26, PT, PT, R32, 0x1, RZ ;  /* 0x00000001201a7810 */ /* 0x000fc60007ffe0ff */
[----:B------:R-:W-:Y:S01]  /*0810*/  @P6 IMAD.MOV R26, RZ, RZ, R32 ;  /* 0x000000ffff1a6224 */ /* 0x000fe200078e0220 */
[----:B------:R-:W-:Y:S02]  /*0820*/  ISETP.NE.AND P6, PT, R31, R0, PT ;  /* 0x000000001f00720c */ /* 0x000fe40003fc5270 */
[----:B------:R-:W5:Y:S01]  /*0830*/  LDG.E R31, desc[UR4][R4.64+0x2c] ;  /* 0x00002c04041f7981 */ /* 0x000f62000c1e1900 */
[----:B------:R-:W-:Y:S02]  /*0840*/  VIADD R32, R26, 0x1 ;  /* 0x000000011a207836 */ /* 0x000fe40000000000 */
[----:B------:R-:W-:-:S05]  /*0850*/  @P5 IMAD.MOV R32, RZ, RZ, R26 ;  /* 0x000000ffff205224 */ /* 0x000fca00078e021a */
[----:B------:R-:W-:-:S03]  /*0860*/  IADD3 R26, PT, PT, R32, 0x1, RZ ;  /* 0x00000001201a7810 */ /* 0x000fc60007ffe0ff */
[----:B------:R-:W-:Y:S02]  /*0870*/  @P6 IMAD.MOV R26, RZ, RZ, R32 ;  /* 0x000000ffff1a6224 */ /* 0x000fe400078e0220 */
[----:B------:R-:W5:Y:S01]  /*0880*/  LDG.E R32, desc[UR4][R4.64+0x3c] ;  /* 0x00003c0404207981 */ /* 0x000f62000c1e1900 */
[----:B--2---:R-:W-:-:S03]  /*0890*/  ISETP.NE.AND P5, PT, R27, R0, PT ;  /* 0x000000001b00720c */ /* 0x004fc60003fa5270 */
[----:B------:R0:W2:Y:S01]  /*08a0*/  LDG.E R27, desc[UR4][R4.64+0x38] ;  /* 0x00003804041b7981 */ /* 0x0000a2000c1e1900 */
[----:B----4-:R-:W-:Y:S01]  /*08b0*/  ISETP.NE.AND P6, PT, R21, R0, PT ;  /* 0x000000001500720c */ /* 0x010fe20003fc5270 */
[----:B------:R-:W-:-:S08]  /*08c0*/  VIADD R21, R26, 0x1 ;  /* 0x000000011a157836 */ /* 0x000fd00000000000 */
[----:B------:R-:W-:-:S05]  /*08d0*/  @P5 IMAD.MOV R21, RZ, RZ, R26 ;  /* 0x000000ffff155224 */ /* 0x000fca00078e021a */
[----:B------:R-:W-:Y:S02]  /*08e0*/  IADD3 R26, PT, PT, R21, 0x1, RZ ;  /* 0x00000001151a7810 */ /* 0x000fe40007ffe0ff */
[-C--:B---3--:R-:W-:Y:S01]  /*08f0*/  ISETP.NE.AND P5, PT, R29, R0.reuse, PT ;  /* 0x000000001d00720c */ /* 0x088fe20003fa5270 */
[----:B------:R-:W-:Y:S01]  /*0900*/  @P6 IMAD.MOV R26, RZ, RZ, R21 ;  /* 0x000000ffff1a6224 */ /* 0x000fe200078e0215 */
[----:B-----5:R-:W-:-:S03]  /*0910*/  ISETP.NE.AND P6, PT, R33, R0, PT ;  /* 0x000000002100720c */ /* 0x020fc60003fc5270 */
[----:B------:R-:W-:-:S08]  /*0920*/  VIADD R21, R26, 0x1 ;  /* 0x000000011a157836 */ /* 0x000fd00000000000 */
[----:B------:R-:W-:Y:S01]  /*0930*/  @P5 IMAD.MOV R21, RZ, RZ, R26 ;  /* 0x000000ffff155224 */ /* 0x000fe200078e021a */
[----:B------:R-:W-:-:S04]  /*0940*/  ISETP.NE.AND P5, PT, R31, R0, PT ;  /* 0x000000001f00720c */ /* 0x000fc80003fa5270 */
[----:B0-----:R-:W-:Y:S01]  /*0950*/  IADD3 R4, PT, PT, R21, 0x1, RZ ;  /* 0x0000000115047810 */ /* 0x001fe20007ffe0ff */
[----:B------:R-:W-:Y:S01]  /*0960*/  @P6 IMAD.MOV R4, RZ, RZ, R21 ;  /* 0x000000ffff046224 */ /* 0x000fe200078e0215 */
[----:B------:R-:W-:-:S03]  /*0970*/  ISETP.NE.AND P6, PT, R35, R0, PT ;  /* 0x000000002300720c */ /* 0x000fc60003fc5270 */
[----:B------:R-:W-:-:S04]  /*0980*/  VIADD R5, R4, 0x1 ;  /* 0x0000000104057836 */ /* 0x000fc80000000000 */
[----:B------:R-:W-:Y:S01]  /*0990*/  @P5 IMAD.MOV R5, RZ, RZ, R4 ;  /* 0x000000ffff055224 */ /* 0x000fe200078e0204 */
[----:B------:R-:W-:-:S04]  /*09a0*/  ISETP.NE.AND P5, PT, R37, R0, PT ;  /* 0x000000002500720c */ /* 0x000fc80003fa5270 */
[----:B------:R-:W-:Y:S01]  /*09b0*/  IADD3 R4, PT, PT, R5, 0x1, RZ ;  /* 0x0000000105047810 */ /* 0x000fe20007ffe0ff */
[----:B------:R-:W-:-:S04]  /*09c0*/  @P6 IMAD.MOV R4, RZ, RZ, R5 ;  /* 0x000000ffff046224 */ /* 0x000fc800078e0205 */
[----:B------:R-:W-:Y:S02]  /*09d0*/  VIADD R5, R4, 0x1 ;  /* 0x0000000104057836 */ /* 0x000fe40000000000 */
[----:B------:R-:W-:Y:S02]  /*09e0*/  VIADD R30, R30, 0x10 ;  /* 0x000000101e1e7836 */ /* 0x000fe40000000000 */
[----:B------:R-:W-:Y:S01]  /*09f0*/  @P5 IMAD.MOV R5, RZ, RZ, R4 ;  /* 0x000000ffff055224 */ /* 0x000fe200078e0204 */
[----:B------:R-:W-:-:S04]  /*0a00*/  ISETP.NE.AND P5, PT, R32, R0, PT ;  /* 0x000000002000720c */ /* 0x000fc80003fa5270 */
[----:B------:R-:W-:Y:S02]  /*0a10*/  IADD3 R4, PT, PT, R5, 0x1, RZ ;  /* 0x0000000105047810 */ /* 0x000fe40007ffe0ff */
[----:B------:R-:W-:Y:S02]  /*0a20*/  IADD3 R25, PT, PT, R25, 0x10, RZ ;  /* 0x0000001019197810 */ /* 0x000fe40007ffe0ff */
[----:B--2---:R-:W-:-:S13]  /*0a30*/  ISETP.NE.AND P6, PT, R27, R0, PT ;  /* 0x000000001b00720c */ /* 0x004fda0003fc5270 */
[----:B------:R-:W-:Y:S01]  /*0a40*/  @P6 IMAD.MOV R4, RZ, RZ, R5 ;  /* 0x000000ffff046224 */ /* 0x000fe200078e0205 */
[----:B------:R-:W-:-:S03]  /*0a50*/  ISETP.NE.AND P6, PT, R30, RZ, PT ;  /* 0x000000ff1e00720c */ /* 0x000fc60003fc5270 */
[----:B------:R-:W-:Y:S02]  /*0a60*/  VIADD R21, R4, 0x1 ;  /* 0x0000000104157836 */ /* 0x000fe40000000000 */
[----:B------:R-:W-:-:S08]  /*0a70*/  @P5 IMAD.MOV R21, RZ, RZ, R4 ;  /* 0x000000ffff155224 */ /* 0x000fd000078e0204 */
[----:B------:R-:W-:Y:S05]  /*0a80*/  @P6 BRA `(.L_x_12) ;  /* 0xfffffff800ec6947 */ /* 0x000fea000383ffff */
.L_x_11:
[----:B------:R-:W-:Y:S05]  /*0a90*/  BSYNC.RECONVERGENT B5 ;  /* 0x0000000000057941 */ /* 0x000fea0003800200 */
.L_x_10:
[----:B------:R-:W-:Y:S05]  /*0aa0*/  @!P0 BRA `(.L_x_9) ;  /* 0x00000004005c8947 */ /* 0x000fea0003800000 */
[----:B------:R-:W-:Y:S01]  /*0ab0*/  ISETP.GE.U32.AND P5, PT, R28, 0x8, PT ;  /* 0x000000081c00780c */ /* 0x000fe20003fa6070 */
[----:B------:R-:W-:Y:S01]  /*0ac0*/  BSSY.RECONVERGENT B5, `(.L_x_13) ;  /* 0x0000026000057945 */ /* 0x000fe20003800200 */
[----:B------:R-:W-:-:S11]  /*0ad0*/  LOP3.LUT P0, R30, R24, 0x7, RZ, 0xc0, !PT ;  /* 0x00000007181e7812 */ /* 0x000fd6000780c0ff */
[----:B------:R-:W-:Y:S05]  /*0ae0*/  @!P5 BRA `(.L_x_14) ;  /* 0x00000000008cd947 */ /* 0x000fea0003800000 */
[----:B------:R-:W-:-:S04]  /*0af0*/  IMAD.IADD R5, R22, 0x1, R23 ;  /* 0x0000000116057824 */ /* 0x000fc800078e0217 */
[----:B------:R-:W-:-:S05]  /*0b00*/  IMAD.WIDE R4, R5, 0x4, R2 ;  /* 0x0000000405047825 */ /* 0x000fca00078e0202 */
[----:B------:R-:W2:Y:S04]  /*0b10*/  LDG.E R27, desc[UR4][R4.64] ;  /* 0x00000004041b7981 */ /* 0x000ea8000c1e1900 */
[----:B------:R-:W3:Y:S04]  /*0b20*/  LDG.E R29, desc[UR4][R4.64+0x4] ;  /* 0x00000404041d7981 */ /* 0x000ee8000c1e1900 */
[----:B------:R-:W4:Y:S04]  /*0b30*/  LDG.E R31, desc[UR4][R4.64+0x8] ;  /* 0x00000804041f7981 */ /* 0x000f28000c1e1900 */
[----:B------:R-:W5:Y:S04]  /*0b40*/  LDG.E R33, desc[UR4][R4.64+0xc] ;  /* 0x00000c0404217981 */ /* 0x000f68000c1e1900 */
[----:B------:R-:W5:Y:S04]  /*0b50*/  LDG.E R35, desc[UR4][R4.64+0x10] ;  /* 0x0000100404237981 */ /* 0x000f68000c1e1900 */
[----:B------:R-:W5:Y:S04]  /*0b60*/  LDG.E R37, desc[UR4][R4.64+0x14] ;  /* 0x0000140404257981 */ /* 0x000f68000c1e1900 */
[----:B------:R-:W5:Y:S04]  /*0b70*/  LDG.E R25, desc[UR4][R4.64+0x18] ;  /* 0x0000180404197981 */ /* 0x000f68000c1e1900 */
[----:B------:R0:W5:Y:S01]  /*0b80*/  LDG.E R28, desc[UR4][R4.64+0x1c] ;  /* 0x00001c04041c7981 */ /* 0x000162000c1e1900 */
[----:B------:R-:W-:-:S02]  /*0b90*/  VIADD R26, R21, 0x1 ;  /* 0x00000001151a7836 */ /* 0x000fc40000000000 */
[----:B------:R-:W-:Y:S01]  /*0ba0*/  VIADD R23, R23, 0x8 ;  /* 0x0000000817177836 */ /* 0x000fe20000000000 */
[-C--:B--2---:R-:W-:Y:S02]  /*0bb0*/  ISETP.NE.AND P6, PT, R27, R0.reuse, PT ;  /* 0x000000001b00720c */ /* 0x084fe40003fc5270 */
[----:B---3--:R-:W-:-:S11]  /*0bc0*/  ISETP.NE.AND P5, PT, R29, R0, PT ;  /* 0x000000001d00720c */ /* 0x008fd60003fa5270 */
[----:B------:R-:W-:Y:S02]  /*0bd0*/  @P6 IADD3 R26, PT, PT, R21, RZ, RZ ;  /* 0x000000ff151a6210 */ /* 0x000fe40007ffe0ff */
[----:B----4-:R-:W-:-:S03]  /*0be0*/  ISETP.NE.AND P6, PT, R31, R0, PT ;  /* 0x000000001f00720c */ /* 0x010fc60003fc5270 */
[----:B------:R-:W-:Y:S02]  /*0bf0*/  VIADD R21, R26, 0x1 ;  /* 0x000000011a157836 */ /* 0x000fe40000000000 */
[----:B------:R-:W-:Y:S01]  /*0c00*/  @P5 IMAD.MOV R21, RZ, RZ, R26 ;  /* 0x000000ffff155224 */ /* 0x000fe200078e021a */
[----:B-----5:R-:W-:-:S03]  /*0c10*/  ISETP.NE.AND P5, PT, R33, R0, PT ;  /* 0x000000002100720c */ /* 0x020fc60003fa5270 */
[----:B------:R-:W-:-:S04]  /*0c20*/  VIADD R26, R21, 0x1 ;  /* 0x00000001151a7836 */ /* 0x000fc80000000000 */
[----:B------:R-:W-:Y:S02]  /*0c30*/  @P6 IADD3 R26, PT, PT, R21, RZ, RZ ;  /* 0x000000ff151a6210 */ /* 0x000fe40007ffe0ff */
[----:B------:R-:W-:-:S03]  /*0c40*/  ISETP.NE.AND P6, PT, R35, R0, PT ;  /* 0x000000002300720c */ /* 0x000fc60003fc5270 */
[----:B0-----:R-:W-:Y:S02]  /*0c50*/  VIADD R4, R26, 0x1 ;  /* 0x000000011a047836 */ /* 0x001fe40000000000 */
[----:B------:R-:W-:Y:S01]  /*0c60*/  @P5 IMAD.MOV R4, RZ, RZ, R26 ;  /* 0x000000ffff045224 */ /* 0x000fe200078e021a */
[----:B------:R-:W-:-:S04]  /*0c70*/  ISETP.NE.AND P5, PT, R37, R0, PT ;  /* 0x000000002500720c */ /* 0x000fc80003fa5270 */
[----:B------:R-:W-:-:S03]  /*0c80*/  IADD3 R5, PT, PT, R4, 0x1, RZ ;  /* 0x0000000104057810 */ /* 0x000fc60007ffe0ff */
[----:B------:R-:W-:Y:S01]  /*0c90*/  @P6 IMAD.MOV R5, RZ, RZ, R4 ;  /* 0x000000ffff056224 */ /* 0x000fe200078e0204 */
[----:B------:R-:W-:-:S03]  /*0ca0*/  ISETP.NE.AND P6, PT, R25, R0, PT ;  /* 0x000000001900720c */ /* 0x000fc60003fc5270 */
[C---:B------:R-:W-:Y:S02]  /*0cb0*/  VIADD R4, R5.reuse, 0x1 ;  /* 0x0000000105047836 */ /* 0x040fe40000000000 */
[----:B------:R-:W-:Y:S02]  /*0cc0*/  @P5 IADD3 R4, PT, PT, R5, RZ, RZ ;  /* 0x000000ff05045210 */ /* 0x000fe40007ffe0ff */
[----:B------:R-:W-:-:S03]  /*0cd0*/  ISETP.NE.AND P5, PT, R28, R0, PT ;  /* 0x000000001c00720c */ /* 0x000fc60003fa5270 */
[----:B------:R-:W-:-:S03]  /*0ce0*/  VIADD R5, R4, 0x1 ;  /* 0x0000000104057836 */ /* 0x000fc60000000000 */
[----:B------:R-:W-:-:S05]  /*0cf0*/  @P6 IMAD.MOV R5, RZ, RZ, R4 ;  /* 0x000000ffff056224 */ /* 0x000fca00078e0204 */
[----:B------:R-:W-:Y:S02]  /*0d00*/  IADD3 R21, PT, PT, R5, 0x1, RZ ;  /* 0x0000000105157810 */ /* 0x000fe40007ffe0ff */
[----:B------:R-:W-:-:S07]  /*0d10*/  @P5 IMAD.MOV R21, RZ, RZ, R5 ;  /* 0x000000ffff155224 */ /* 0x000fce00078e0205 */
.L_x_14:
[----:B------:R-:W-:Y:S05]  /*0d20*/  BSYNC.RECONVERGENT B5 ;  /* 0x0000000000057941 */ /* 0x000fea0003800200 */
.L_x_13:
[----:B------:R-:W-:Y:S05]  /*0d30*/  @!P0 BRA `(.L_x_9) ;  /* 0x0000000000b88947 */ /* 0x000fea0003800000 */
[----:B------:R-:W-:Y:S01]  /*0d40*/  ISETP.GE.U32.AND P0, PT, R30, 0x4, PT ;  /* 0x000000041e00780c */ /* 0x000fe20003f06070 */
[----:B------:R-:W-:Y:S01]  /*0d50*/  BSSY.RECONVERGENT B5, `(.L_x_15) ;  /* 0x0000016000057945 */ /* 0x000fe20003800200 */
[----:B------:R-:W-:-:S11]  /*0d60*/  LOP3.LUT R25, R24, 0x3, RZ, 0xc0, !PT ;  /* 0x0000000318197812 */ /* 0x000fd600078ec0ff */
[----:B------:R-:W-:Y:S05]  /*0d70*/  @!P0 BRA `(.L_x_16) ;  /* 0x00000000004c8947 */ /* 0x000fea0003800000 */
[----:B------:R-:W-:-:S05]  /*0d80*/  IADD3 R5, PT, PT, R22, R23, RZ ;  /* 0x0000001716057210 */ /* 0x000fca0007ffe0ff */
[----:B------:R-:W-:-:S05]  /*0d90*/  IMAD.WIDE R4, R5, 0x4, R2 ;  /* 0x0000000405047825 */ /* 0x000fca00078e0202 */
[----:B------:R-:W2:Y:S04]  /*0da0*/  LDG.E R27, desc[UR4][R4.64] ;  /* 0x00000004041b7981 */ /* 0x000ea8000c1e1900 */
[----:B------:R-:W3:Y:S04]  /*0db0*/  LDG.E R29, desc[UR4][R4.64+0x4] ;  /* 0x00000404041d7981 */ /* 0x000ee8000c1e1900 */
[----:B------:R-:W4:Y:S04]  /*0dc0*/  LDG.E R31, desc[UR4][R4.64+0x8] ;  /* 0x00000804041f7981 */ /* 0x000f28000c1e1900 */
[----:B------:R-:W5:Y:S01]  /*0dd0*/  LDG.E R33, desc[UR4][R4.64+0xc] ;  /* 0x00000c0404217981 */ /* 0x000f62000c1e1900 */
[----:B------:R-:W-:-:S02]  /*0de0*/  VIADD R24, R21, 0x1 ;  /* 0x0000000115187836 */ /* 0x000fc40000000000 */
[----:B------:R-:W-:Y:S01]  /*0df0*/  VIADD R23, R23, 0x4 ;  /* 0x0000000417177836 */ /* 0x000fe20000000000 */
[-C--:B--2---:R-:W-:Y:S02]  /*0e00*/  ISETP.NE.AND P0, PT, R27, R0.reuse, PT ;  /* 0x000000001b00720c */ /* 0x084fe40003f05270 */
[----:B---3--:R-:W-:-:S11]  /*0e10*/  ISETP.NE.AND P5, PT, R29, R0, PT ;  /* 0x000000001d00720c */ /* 0x008fd60003fa5270 */
[----:B------:R-:W-:Y:S01]  /*0e20*/  @P0 IMAD.MOV R24, RZ, RZ, R21 ;  /* 0x000000ffff180224 */ /* 0x000fe200078e0215 */
[----:B----4-:R-:W-:-:S04]  /*0e30*/  ISETP.NE.AND P0, PT, R31, R0, PT ;  /* 0x000000001f00720c */ /* 0x010fc80003f05270 */
[----:B------:R-:W-:Y:S01]  /*0e40*/  IADD3 R21, PT, PT, R24, 0x1, RZ ;  /* 0x0000000118157810 */ /* 0x000fe20007ffe0ff */
[----:B------:R-:W-:Y:S01]  /*0e50*/  @P5 IMAD.MOV R21, RZ, RZ, R24 ;  /* 0x000000ffff155224 */ /* 0x000fe200078e0218 */
[----:B-----5:R-:W-:-:S03]  /*0e60*/  ISETP.NE.AND P5, PT, R33, R0, PT ;  /* 0x000000002100720c */ /* 0x020fc60003fa5270 */
[----:B------:R-:W-:-:S04]  /*0e70*/  VIADD R24, R21, 0x1 ;  /* 0x0000000115187836 */ /* 0x000fc80000000000 */
[----:B------:R-:W-:-:S05]  /*0e80*/  @P0 IADD3 R24, PT, PT, R21, RZ, RZ ;  /* 0x000000ff15180210 */ /* 0x000fca0007ffe0ff */
[C---:B------:R-:W-:Y:S01]  /*0e90*/  VIADD R21, R24.reuse, 0x1 ;  /* 0x0000000118157836 */ /* 0x040fe20000000000 */
[----:B------:R-:W-:-:S07]  /*0ea0*/  @P5 IADD3 R21, PT, PT, R24, RZ, RZ ;  /* 0x000000ff18155210 */ /* 0x000fce0007ffe0ff */
.L_x_16:
[----:B------:R-:W-:Y:S05]  /*0eb0*/  BSYNC.RECONVERGENT B5 ;  /* 0x0000000000057941 */ /* 0x000fea0003800200 */
.L_x_15:
[----:B------:R-:W-:-:S13]  /*0ec0*/  ISETP.NE.AND P0, PT, R25, RZ, PT ;  /* 0x000000ff1900720c */ /* 0x000fda0003f05270 */
[----:B------:R-:W-:Y:S05]  /*0ed0*/  @!P0 BRA `(.L_x_9) ;  /* 0x0000000000508947 */ /* 0x000fea0003800000 */
[----:B------:R-:W-:-:S04]  /*0ee0*/  IMAD.IADD R23, R22, 0x1, R23 ;  /* 0x0000000116177824 */ /* 0x000fc800078e0217 */
[----:B------:R-:W-:-:S05]  /*0ef0*/  IMAD.WIDE R2, R23, 0x4, R2 ;  /* 0x0000000417027825 */ /* 0x000fca00078e0202 */
[----:B------:R-:W2:Y:S01]  /*0f00*/  LDG.E R5, desc[UR4][R2.64] ;  /* 0x0000000402057981 */ /* 0x000ea2000c1e1900 */
[----:B------:R-:W-:Y:S01]  /*0f10*/  ISETP.NE.AND P5, PT, R25, 0x1, PT ;  /* 0x000000011900780c */ /* 0x000fe20003fa5270 */
[----:B------:R-:W-:Y:S01]  /*0f20*/  VIADD R4, R21, 0x1 ;  /* 0x0000000115047836 */ /* 0x000fe20000000000 */
[----:B--2---:R-:W-:-:S13]  /*0f30*/  ISETP.NE.AND P0, PT, R5, R0, PT ;  /* 0x000000000500720c */ /* 0x004fda0003f05270 */
[----:B------:R-:W-:-:S05]  /*0f40*/  @P0 IADD3 R4, PT, PT, R21, RZ, RZ ;  /* 0x000000ff15040210 */ /* 0x000fca0007ffe0ff */
[----:B------:R-:W-:Y:S01]  /*0f50*/  IMAD.MOV.U32 R21, RZ, RZ, R4 ;  /* 0x000000ffff157224 */ /* 0x000fe200078e0004 */
[----:B------:R-:W-:Y:S06]  /*0f60*/  @!P5 BRA `(.L_x_9) ;  /* 0x00000000002cd947 */ /* 0x000fec0003800000 */
[----:B------:R-:W-:Y:S01]  /*0f70*/  ISETP.NE.AND P5, PT, R25, 0x2, PT ;  /* 0x000000021900780c */ /* 0x000fe20003fa5270 */
[----:B------:R-:W2:-:S12]  /*0f80*/  LDG.E R5, desc[UR4][R2.64+0x4] ;  /* 0x0000040402057981 */ /* 0x000e98000c1e1900 */
[----:B------:R-:W3:Y:S01]  /*0f90*/  @P5 LDG.E R23, desc[UR4][R2.64+0x8] ;  /* 0x0000080402175981 */ /* 0x000ee2000c1e1900 */
[----:B------:R-:W-:Y:S01]  /*0fa0*/  VIADD R4, R21, 0x1 ;  /* 0x0000000115047836 */ /* 0x000fe20000000000 */
[-C--:B--2---:R-:W-:Y:S02]  /*0fb0*/  ISETP.NE.AND P0, PT, R5, R0.reuse, PT ;  /* 0x000000000500720c */ /* 0x084fe40003f05270 */
[----:B---3--:R-:W-:-:S11]  /*0fc0*/  ISETP.NE.AND P6, PT, R23, R0, P5 ;  /* 0x000000001700720c */ /* 0x008fd60002fc5270 */
[----:B------:R-:W-:-:S05]  /*0fd0*/  @P0 IADD3 R4, PT, PT, R21, RZ, RZ ;  /* 0x000000ff15040210 */ /* 0x000fca0007ffe0ff */
[----:B------:R-:W-:-:S04]  /*0fe0*/  IMAD.MOV.U32 R21, RZ, RZ, R4 ;  /* 0x000000ffff157224 */ /* 0x000fc800078e0004 */
[C---:B------:R-:W-:Y:S01]  /*0ff0*/  @P5 VIADD R4, R21.reuse, 0x1 ;  /* 0x0000000115045836 */ /* 0x040fe20000000000 */
[----:B------:R-:W-:-:S05]  /*1000*/  @P6 IADD3 R4, PT, PT, R21, RZ, RZ ;  /* 0x000000ff15046210 */ /* 0x000fca0007ffe0ff */
[----:B------:R-:W-:-:S07]  /*1010*/  @P5 IMAD.MOV.U32 R21, RZ, RZ, R4 ;  /* 0x000000ffff155224 */ /* 0x000fce00078e0004 */
.L_x_9:
[----:B------:R-:W-:Y:S05]  /*1020*/  BSYNC.RECONVERGENT B0 ;  /* 0x0000000000007941 */ /* 0x000fea0003800200 */
.L_x_8:
[----:B------:R-:W-:Y:S05]  /*1030*/  @P4 BRA `(.L_x_17) ;  /* 0xfffffff4000c4947 */ /* 0x000fea000383ffff */
.L_x_7:
[----:B------:R-:W-:Y:S05]  /*1040*/  BSYNC.RECONVERGENT B1 ;  /* 0x0000000000017941 */ /* 0x000fea0003800200 */
.L_x_6:
[----:B------:R-:W-:Y:S05]  /*1050*/  @P3 BRA `(.L_x_18) ;  /* 0xfffffff000b83947 */ /* 0x000fea000383ffff */
.L_x_5:
[----:B------:R-:W-:Y:S05]  /*1060*/  BSYNC.RECONVERGENT B2 ;  /* 0x0000000000027941 */ /* 0x000fea0003800200 */
.L_x_4:
[----:B------:R-:W-:Y:S05]  /*1070*/  @P2 BRA `(.L_x_19) ;  /* 0xfffffff0006c2947 */ /* 0x000fea000383ffff */
.L_x_3:
[----:B------:R-:W-:Y:S05]  /*1080*/  BSYNC.RECONVERGENT B3 ;  /* 0x0000000000037941 */ /* 0x000fea0003800200 */
.L_x_2:
[----:B------:R-:W-:Y:S05]  /*1090*/  @P1 BRA `(.L_x_20) ;  /* 0xfffffff000281947 */ /* 0x000fea000383ffff */
.L_x_1:
[----:B------:R-:W-:Y:S05]  /*10a0*/  BSYNC.RECONVERGENT B4 ;  /* 0x0000000000047941 */ /* 0x000fea0003800200 */
.L_x_0:
[----:B------:R-:W0:Y:S02]  /*10b0*/  LDC.64 R2, c[0x0][0x390] ;  /* 0x0000e400ff027b82 */ /* 0x000e240000000a00 */
[----:B0-----:R-:W-:-:S05]  /*10c0*/  IMAD.WIDE R2, R0, 0x4, R2 ;  /* 0x0000000400027825 */ /* 0x001fca00078e0202 */
[----:B------:R-:W-:Y:S01]  /*10d0*/  STG.E desc[UR4][R2.64], R21 ;  /* 0x0000001502007986 */ /* 0x000fe2000c101904 */
[----:B------:R-:W-:Y:S05]  /*10e0*/  EXIT ;  /* 0x000000000000794d */ /* 0x000fea0003800000 */
.L_x_21:
[----:B------:R-:W-:-:S00]  /*10f0*/  BRA `(.L_x_21) ;  /* 0xfffffffc00fc7947 */ /* 0x000fc0000383ffff */
[----:B------:R-:W-:-:S00]  /*1100*/  NOP ;  /* 0x0000000000007918 */ /* 0x000fc00000000000 */
[----:B------:R-:W-:-:S00]  /*1110*/  NOP ;  /* 0x0000000000007918 */ /* 0x000fc00000000000 */
[----:B------:R-:W-:-:S00]  /*1120*/  NOP ;  /* 0x0000000000007918 */ /* 0x000fc00000000000 */
[----:B------:R-:W-:-:S00]  /*1130*/  NOP ;  /* 0x0000000000007918 */ /* 0x000fc00000000000 */
[----:B------:R-:W-:-:S00]  /*1140*/  NOP ;  /* 0x0000000000007918 */ /* 0x000fc00000000000 */
[----:B------:R-:W-:-:S00]  /*1150*/  NOP ;  /* 0x0000000000007918 */ /* 0x000fc00000000000 */
[----:B------:R-:W-:-:S00]  /*1160*/  NOP ;  /* 0x0000000000007918 */ /* 0x000fc00000000000 */
[----:B------:R-:W-:-:S00]  /*1170*/  NOP ;  /* 0x0000000000007918 */ /* 0x000fc00000000000 */
.L_x_57:


//--------------------- .text._Z9d_cycles4PiS_S_ii --------------------------
	.section	.text._Z9d_cycles4PiS_S_ii,"ax",@progbits
	.align	128
        .global         _Z9d_cycles4PiS_S_ii
        .type           _Z9d_cycles4PiS_S_ii,@function
        .size           _Z9d_cycles4PiS_S_ii,(.L_x_58 - _Z9d_cycles4PiS_S_ii)
        .other          _Z9d_cycles4PiS_S_ii,@"STO_CUDA_ENTRY STV_DEFAULT"
_Z9d_cycles4PiS_S_ii:
.text._Z9d_cycles4PiS_S_ii:
        /* <DEDUP_REMOVED lines=18> */
[----:B------:R-:W0:Y:S01]  /*0120*/  LDC.64 R12, c[0x0][0x380] ;  /* 0x0000e000ff0c7b82 */ /* 0x000e220000000a00 */
[----:B------:R-:W-:Y:S02]  /*0130*/  HFMA2 R10, -RZ, RZ, 0, 0 ;  /* 0x00000000ff0a7431 */ /* 0x000fe400000001ff */
[----:B------:R-:W-:Y:S01]  /*0140*/  IMAD.MOV.U32 R8, RZ, RZ, RZ ;  /* 0x000000ffff087224 */ /* 0x000fe200078e00ff */
[----:B0-----:R-:W-:-:S05]  /*0150*/  IADD3 R12, P0, PT, R12, 0x20, RZ ;  /* 0x000000200c0c7810 */ /* 0x001fca0007f1e0ff */
[----:B------:R-:W-:-:S08]  /*0160*/  IMAD.X R13, RZ, RZ, R13, P0 ;  /* 0x000000ffff0d7224 */ /* 0x000fd000000e060d */
.L_x_39:
        /* <DEDUP_REMOVED lines=10> */
[----:B------:R-:W-:-:S02]  /*0210*/  ISETP.NE.AND P2, PT, R8, R11, PT ;  /* 0x0000000b0800720c */ /* 0x000fc40003f45270 */
[----:B--2---:R-:W-:-:S04]  /*0220*/  IADD3 R7, PT, PT, R0, -R9, RZ ;  /* 0x8000000900077210 */ /* 0x004fc80007ffe0ff */
[----:B------:R-:W-:-:S13]  /*0230*/  ISETP.GE.AND P0, PT, R7, 0x1, PT ;  /* 0x000000010700780c */ /* 0x000fda0003f06270 */
[----:B------:R-:W-:Y:S05]  /*0240*/  @!P0 BRA `(.L_x_25) ;  /* 0x0000000c00448947 */ /* 0x000fea0003800000 */
[----:B------:R-:W-:-:S07]  /*0250*/  IMAD.MOV.U32 R4, RZ, RZ, RZ ;  /* 0x000000ffff047224 */ /* 0x000fce00078e00ff */
.L_x_38:
[----:B------:R-:W0:Y:S01]  /*0260*/  LDC.64 R2, c[0x0][0x380] ;  /* 0x0000e000ff027b82 */ /* 0x000e220000000a00 */
[----:B------:R-:W-:-:S04]  /*0270*/  IMAD.IADD R5, R9, 0x1, R4 ;  /* 0x0000000109057824 */ /* 0x000fc800078e0204 */
[----:B0-----:R-:W-:-:S06]  /*0280*/  IMAD.WIDE R2, R5, 0x4, R2 ;  /* 0x0000000405027825 */ /* 0x001fcc00078e0202 */
        /* <DEDUP_REMOVED lines=10> */
[----:B--2---:R-:W-:-:S04]  /*0330*/  IADD3 R3, PT, PT, R0, -R5, RZ ;  /* 0x8000000500037210 */ /* 0x004fc80007ffe0ff */
[----:B------:R-:W-:-:S13]  /*0340*/  ISETP.GE.AND P0, PT, R3, 0x1, PT ;  /* 0x000000010300780c */ /* 0x000fda0003f06270 */
[----:B------:R-:W-:Y:S05]  /*0350*/  @!P0 BRA `(.L_x_27) ;  /* 0x0000000800f88947 */ /* 0x000fea0003800000 */
[----:B------:R-:W-:-:S07]  /*0360*/  IMAD.MOV.U32 R0, RZ, RZ, RZ ;  /* 0x000000ffff007224 */ /* 0x000fce00078e00ff */
.L_x_37:
        /* <DEDUP_REMOVED lines=15> */
[----:B--2---:R-:W-:-:S04]  /*0460*/  IADD3 R20, PT, PT, R23, -R18, RZ ;  /* 0x8000001217147210 */ /* 0x004fc80007ffe0ff */
[----:B------:R-:W-:-:S13]  /*0470*/  ISETP.GE.AND P0, PT, R20, 0x1, PT ;  /* 0x000000011400780c */ /* 0x000fda0003f06270 */
[----:B------:R-:W-:Y:S05]  /*0480*/  @!P0 BRA `(.L_x_29) ;  /* 0x0000000800a48947 */ /* 0x000fea0003800000 */
[----:B------:R-:W-:Y:S01]  /*0490*/  IMAD.IADD R16, R18, 0x1, -R23 ;  /* 0x0000000112107824 */ /* 0x000fe200078e0a17 */
[----:B------:R-:W-:Y:S01]  /*04a0*/  LOP3.LUT R27, R20, 0xf, RZ, 0xc0, !PT ;  /* 0x0000000f141b7812 */ /* 0x000fe200078ec0ff */
[----:B------:R-:W-:Y:S01]  /*04b0*/  BSSY.RECONVERGENT B4, `(.L_x_30) ;  /* 0x000004d000047945 */ /* 0x000fe20003800200 */
[----:B------:R-:W-:Y:S02]  /*04c0*/  IMAD.MOV.U32 R23, RZ, RZ, RZ ;  /* 0x000000ffff177224 */ /* 0x000fe400078e00ff */
[----:B------:R-:W-:Y:S02]  /*04d0*/  ISETP.GT.U32.AND P4, PT, R16, -0x10, PT ;  /* 0xfffffff01000780c */ /* 0x000fe40003f84070 */
[----:B------:R-:W-:-:S11]  /*04e0*/  ISETP.NE.AND P0, PT, R27, RZ, PT ;  /* 0x000000ff1b00720c */ /* 0x000fd60003f05270 */
[----:B------:R-:W-:Y:S05]  /*04f0*/  @P4 BRA `(.L_x_31) ;  /* 0x0000000400204947 */ /* 0x000fea0003800000 */
[----:B------:R-:W-:Y:S01]  /*0500*/  LOP3.LUT R23, R20, 0x7ffffff0, RZ, 0xc0, !PT ;  /* 0x7ffffff014177812 */ /* 0x000fe200078ec0ff */
[----:B------:R-:W-:-:S03]  /*0510*/  IMAD.MOV.U32 R25, RZ, RZ, R18 ;  /* 0x000000ffff197224 */ /* 0x000fc600078e0012 */
[----:B------:R-:W-:-:S07]  /*0520*/  IADD3 R22, PT, PT, -R23, RZ, RZ ;  /* 0x000000ff17167210 */ /* 0x000fce0007ffe1ff */
.L_x_32:
[----:B------:R-:W-:-:S05]  /*0530*/  IMAD.WIDE R16, R25, 0x4, R12 ;  /* 0x0000000419107825 */ /* 0x000fca00078e020c */
[----:B------:R-:W2:Y:S04]  /*0540*/  LDG.E R24, desc[UR4][R16.64+-0x20] ;  /* 0xffffe00410187981 */ /* 0x000ea8000c1e1900 */
[----:B------:R-:W3:Y:S04]  /*0550*/  LDG.E R26, desc[UR4][R16.64+-0x1c] ;  /* 0xffffe404101a7981 */ /* 0x000ee8000c1e1900 */
[----:B------:R-:W4:Y:S04]  /*0560*/  LDG.E R29, desc[UR4][R16.64+-0x18] ;  /* 0xffffe804101d7981 */ /* 0x000f28000c1e1900 */
[----:B------:R-:W5:Y:S01]  /*0570*/  LDG.E R28, desc[UR4][R16.64+-0xc] ;  /* 0xfffff404101c7981 */ /* 0x000f62000c1e1900 */
[----:B--2---:R-:W-:Y:S01]  /*0580*/  ISETP.NE.AND P4, PT, R24, R21, PT ;  /* 0x000000151800720c */ /* 0x004fe20003f85270 */
[----:B------:R-:W-:-:S12]  /*0590*/  VIADD R24, R10, 0x1 ;  /* 0x000000010a187836 */ /* 0x000fd80000000000 */
[----:B------:R-:W-:Y:S01]  /*05a0*/  @P4 IMAD.MOV R24, RZ, RZ, R10 ;  /* 0x000000ffff184224 */ /* 0x000fe200078e020a */
[----:B---3--:R-:W-:Y:S02]  /*05b0*/  ISETP.NE.AND P4, PT, R26, R21, PT ;  /* 0x000000151a00720c */ /* 0x008fe40003f85270 */
[----:B------:R-:W2:Y:S01]  /*05c0*/  LDG.E R26, desc[UR4][R16.64+-0x10] ;  /* 0xfffff004101a7981 */ /* 0x000ea2000c1e1900 */
[----:B------:R-:W-:-:S10]  /*05d0*/  VIADD R10, R24, 0x1 ;  /* 0x00000001180a7836 */ /* 0x000fd40000000000 */
[----:B------:R-:W-:Y:S02]  /*05e0*/  @P4 IADD3 R10, PT, PT, R24, RZ, RZ ;  /* 0x000000ff180a4210 */ /* 0x000fe40007ffe0ff */
[----:B------:R-:W3:Y:S01]  /*05f0*/  LDG.E R24, desc[UR4][R16.64+-0x14] ;  /* 0xffffec0410187981 */ /* 0x000ee2000c1e1900 */
[----:B----4-:R-:W-:Y:S02]  /*0600*/  ISETP.NE.AND P4, PT, R29, R21, PT ;  /* 0x000000151d00720c */ /* 0x010fe40003f85270 */
[----:B------:R-:W-:-:S11]  /*0610*/  VIADD R29, R10, 0x1 ;  /* 0x000000010a1d7836 */ /* 0x000fd60000000000 */
[----:B------:R-:W-:-:S04]  /*0620*/  @P4 IMAD.MOV R29, RZ, RZ, R10 ;  /* 0x000000ffff1d4224 */ /* 0x000fc800078e020a */
[----:B------:R-:W-:Y:S01]  /*0630*/  VIADD R10, R29, 0x1 ;  /* 0x000000011d0a7836 */ /* 0x000fe20000000000 */
[----:B---3--:R-:W-:-:S13]  /*0640*/  ISETP.NE.AND P4, PT, R24, R21, PT ;  /* 0x000000151800720c */ /* 0x008fda0003f85270 */
[----:B------:R-:W-:Y:S02]  /*0650*/  @P4 IADD3 R10, PT, PT, R29, RZ, RZ ;  /* 0x000000ff1d0a4210 */ /* 0x000fe40007ffe0ff */
[----:B--2---:R-:W-:Y:S02]  /*0660*/  ISETP.NE.AND P4, PT, R26, R21, PT ;  /* 0x000000151a00720c */ /* 0x004fe40003f85270 */
[----:B------:R-:W2:Y:S01]  /*0670*/  LDG.E R26, desc[UR4][R16.64+0x4] ;  /* 0x00000404101a7981 */ /* 0x000ea2000c1e1900 */
[----:B------:R-:W-:-:S10]  /*0680*/  VIADD R24, R10, 0x1 ;  /* 0x000000010a187836 */ /* 0x000fd40000000000 */
[----:B------:R-:W-:Y:S01]  /*0690*/  @P4 IMAD.MOV R24, RZ, RZ, R10 ;  /* 0x000000ffff184224 */ /* 0x000fe200078e020a */
[----:B-----5:R-:W-:Y:S01]  /*06a0*/  ISETP.NE.AND P4, PT, R28, R21, PT ;  /* 0x000000151c00720c */ /* 0x020fe20003f85270 */
[----:B------:R-:W3:Y:S04]  /*06b0*/  LDG.E R10, desc[UR4][R16.64+-0x4] ;  /* 0xfffffc04100a7981 */ /* 0x000ee8000c1e1900 */
[----:B------:R-:W4:Y:S01]  /*06c0*/  LDG.E R28, desc[UR4][R16.64+-0x8] ;  /* 0xfffff804101c7981 */ /* 0x000f22000c1e1900 */
[----:B------:R-:W-:-:S07]  /*06d0*/  VIADD R29, R24, 0x1 ;  /* 0x00000001181d7836 */ /* 0x000fce0000000000 */
[----:B------:R-:W-:Y:S02]  /*06e0*/  @P4 IADD3 R29, PT, PT, R24, RZ, RZ ;  /* 0x000000ff181d4210 */ /* 0x000fe40007ffe0ff */
[----:B------:R-:W5:Y:S01]  /*06f0*/  LDG.E R24, desc[UR4][R16.64] ;  /* 0x0000000410187981 */ /* 0x000f62000c1e1900 */
[----:B----4-:R-:W-:Y:S02]  /*0700*/  ISETP.NE.AND P4, PT, R28, R21, PT ;  /* 0x000000151c00720c */ /* 0x010fe40003f85270 */
[----:B------:R-:W-:-:S11]  /*0710*/  VIADD R28, R29, 0x1 ;  /* 0x000000011d1c7836 */ /* 0x000fd60000000000 */
[----:B------:R-:W-:Y:S01]  /*0720*/  @P4 IMAD.MOV R28, RZ, RZ, R29 ;  /* 0x000000ffff1c4224 */ /* 0x000fe200078e021d */
[----:B---3--:R-:W-:-:S03]  /*0730*/  ISETP.NE.AND P4, PT, R10, R21, PT ;  /* 0x000000150a00720c */ /* 0x008fc60003f85270 */
[----:B------:R-:W-:-:S10]  /*0740*/  VIADD R10, R28, 0x1 ;  /* 0x000000011c0a7836 */ /* 0x000fd40000000000 */
[----:B------:R-:W-:Y:S02]  /*0750*/  @P4 IADD3 R10, PT, PT, R28, RZ, RZ ;  /* 0x000000ff1c0a4210 */ /* 0x000fe40007ffe0ff */
[----:B-----5:R-:W-:Y:S01]  /*0760*/  ISETP.NE.AND P4, PT, R24, R21, PT ;  /* 0x000000151800720c */ /* 0x020fe20003f85270 */
[----:B------:R-:W3:Y:S02]  /*0770*/  LDG.E R28, desc[UR4][R16.64+0x8] ;  /* 0x00000804101c7981 */ /* 0x000ee4000c1e1900 */
[----:B------:R-:W-:-:S10]  /*0780*/  VIADD R24, R10, 0x1 ;  /* 0x000000010a187836 */ /* 0x000fd40000000000 */
[----:B------:R-:W-:Y:S01]  /*0790*/  @P4 IMAD.MOV R24, RZ, RZ, R10 ;  /* 0x000000ffff184224 */ /* 0x000fe200078e020a */
[----:B--2---:R-:W-:Y:S01]  /*07a0*/  ISETP.NE.AND P4, PT, R26, R21, PT ;  /* 0x000000151a00720c */ /* 0x004fe20003f85270 */
[----:B------:R-:W2:Y:S02]  /*07b0*/  LDG.E R10, desc[UR4][R16.64+0xc] ;  /* 0x00000c04100a7981 */ /* 0x000ea4000c1e1900 */
[C---:B------:R-:W-:Y:S02]  /*07c0*/  VIADD R29, R24.reuse, 0x1 ;  /* 0x00000001181d7836 */ /* 0x040fe40000000000 */
[----:B------:R-:W4:Y:S08]  /*07d0*/  LDG.E R26, desc[UR4][R16.64+0x14] ;  /* 0x00001404101a7981 */ /* 0x000f30000c1e1900 */
[----:B------:R-:W-:-:S02]  /*07e0*/  @P4 IADD3 R29, PT, PT, R24, RZ, RZ ;  /* 0x000000ff181d4210 */ /* 0x000fc40007ffe0ff */
[----:B------:R-:W5:Y:S01]  /*07f0*/  LDG.E R24, desc[UR4][R16.64+0x10] ;  /* 0x0000100410187981 */ /* 0x000f62000c1e1900 */
[----:B---3--:R-:W-:Y:S02]  /*0800*/  ISETP.NE.AND P4, PT, R28, R21, PT ;  /* 0x000000151c00720c */ /* 0x008fe40003f85270 */
[----:B------:R-:W-:-:S11]  /*0810*/  VIADD R28, R29, 0x1 ;  /* 0x000000011d1c7836 */ /* 0x000fd60000000000 */
[----:B------:R-:W-:Y:S01]  /*0820*/  @P4 IMAD.MOV R28, RZ, RZ, R29 ;  /* 0x000000ffff1c4224 */ /* 0x000fe200078e021d */
[----:B--2---:R-:W-:-:S03]  /*0830*/  ISETP.NE.AND P4, PT, R10, R21, PT ;  /* 0x000000150a00720c */ /* 0x004fc60003f85270 */
[----:B------:R-:W-:-:S10]  /*0840*/  VIADD R10, R28, 0x1 ;  /* 0x000000011c0a7836 */ /* 0x000fd40000000000 */
[----:B------:R-:W-:Y:S02]  /*0850*/  @P4 IADD3 R10, PT, PT, R28, RZ, RZ ;  /* 0x000000ff1c0a4210 */ /* 0x000fe40007ffe0ff */
[----:B-----5:R-:W-:-:S03]  /*0860*/  ISETP.NE.AND P4, PT, R24, R21, PT ;  /* 0x000000151800720c */ /* 0x020fc60003f85270 */
[----:B------:R-:W-:-:S10]  /*0870*/  VIADD R24, R10, 0x1 ;  /* 0x000000010a187836 */ /* 0x000fd40000000000 */
[----:B------:R-:W-:Y:S01]  /*0880*/  @P4 IMAD.MOV R24, RZ, RZ, R10 ;  /* 0x000000ffff184224 */ /* 0x000fe200078e020a */
[----:B----4-:R-:W-:Y:S01]  /*0890*/  ISETP.NE.AND P4, PT, R26, R21, PT ;  /* 0x000000151a00720c */ /* 0x010fe20003f85270 */
[----:B------:R-:W2:Y:S02]  /*08a0*/  LDG.E R10, desc[UR4][R16.64+0x18] ;  /* 0x00001804100a7981 */ /* 0x000ea4000c1e1900 */
[----:B------:R-:W-:-:S10]  /*08b0*/  VIADD R26, R24, 0x1 ;  /* 0x00000001181a7836 */ /* 0x000fd40000000000 */
[----:B------:R-:W-:Y:S02]  /*08c0*/  @P4 IADD3 R26, PT, PT, R24, RZ, RZ ;  /* 0x000000ff181a4210 */ /* 0x000fe40007ffe0ff */
[----:B------:R-:W3:Y:S01]  /*08d0*/  LDG.E R24, desc[UR4][R16.64+0x1c] ;  /* 0x00001c0410187981 */ /* 0x000ee2000c1e1900 */
[----:B------:R-:W-:Y:S02]  /*08e0*/  VIADD R22, R22, 0x10 ;  /* 0x0000001016167836 */ /* 0x000fe40000000000 */
[----:B------:R-:W-:Y:S01]  /*08f0*/  VIADD R25, R25, 0x10 ;  /* 0x0000001019197836 */ /* 0x000fe20000000000 */
[-C--:B--2---:R-:W-:Y:S02]  /*0900*/  ISETP.NE.AND P5, PT, R10, R21.reuse, PT ;  /* 0x000000150a00720c */ /* 0x084fe40003fa5270 */
[----:B---3--:R-:W-:Y:S01]  /*0910*/  ISETP.NE.AND P4, PT, R24, R21, PT ;  /* 0x000000151800720c */ /* 0x008fe20003f85270 */
[----:B------:R-:W-:-:S10]  /*0920*/  VIADD R24, R26, 0x1 ;  /* 0x000000011a187836 */ /* 0x000fd40000000000 */
[----:B------:R-:W-:Y:S01]  /*0930*/  @P5 IMAD.MOV R24, RZ, RZ, R26 ;  /* 0x000000ffff185224 */ /* 0x000fe200078e021a */
[----:B------:R-:W-:-:S04]  /*0940*/  ISETP.NE.AND P5, PT, R22, RZ, PT ;  /* 0x000000ff1600720c */ /* 0x000fc80003fa5270 */
[----:B------:R-:W-:Y:S01]  /*0950*/  IADD3 R10, PT, PT, R24, 0x1, RZ ;  /* 0x00000001180a7810 */ /* 0x000fe20007ffe0ff */
[----:B------:R-:W-:-:S08]  /*0960*/  @P4 IMAD.MOV R10, RZ, RZ, R24 ;  /* 0x000000ffff0a4224 */ /* 0x000fd000078e0218 */
[----:B------:R-:W-:Y:S05]  /*0970*/  @P5 BRA `(.L_x_32) ;  /* 0xfffffff800ec5947 */ /* 0x000fea000383ffff */
.L_x_31:
[----:B------:R-:W-:Y:S05]  /*0980*/  BSYNC.RECONVERGENT B4 ;  /* 0x0000000000047941 */ /* 0x000fea0003800200 */
.L_x_30:
[----:B------:R-:W-:Y:S05]  /*0990*/  @!P0 BRA `(.L_x_29) ;  /* 0x0000000400608947 */ /* 0x000fea0003800000 */
[----:B------:R-:W-:Y:S01]  /*09a0*/  ISETP.GE.U32.AND P4, PT, R27, 0x8, PT ;  /* 0x000000081b00780c */ /* 0x000fe20003f86070 */
[----:B------:R-:W-:Y:S01]  /*09b0*/  BSSY.RECONVERGENT B4, `(.L_x_33) ;  /* 0x0000027000047945 */ /* 0x000fe20003800200 */
[----:B------:R-:W-:-:S04]  /*09c0*/  LOP3.LUT R25, R20, 0x7, RZ, 0xc0, !PT ;  /* 0x0000000714197812 */ /* 0x000fc800078ec0ff */
[----:B------:R-:W-:-:S07]  /*09d0*/  ISETP.NE.AND P0, PT, R25, RZ, PT ;  /* 0x000000ff1900720c */ /* 0x000fce0003f05270 */
[----:B------:R-:W-:Y:S06]  /*09e0*/  @!P4 BRA `(.L_x_34) ;  /* 0x00000000008cc947 */ /* 0x000fec0003800000 */
[----:B------:R-:W-:-:S04]  /*09f0*/  IMAD.IADD R17, R18, 0x1, R23 ;  /* 0x0000000112117824 */ /* 0x000fc800078e0217 */
[----:B------:R-:W-:-:S05]  /*0a00*/  IMAD.WIDE R16, R17, 0x4, R14 ;  /* 0x0000000411107825 */ /* 0x000fca00078e020e */
[----:B------:R-:W2:Y:S04]  /*0a10*/  LDG.E R24, desc[UR4][R16.64] ;  /* 0x0000000410187981 */ /* 0x000ea8000c1e1900 */
[----:B------:R-:W3:Y:S04]  /*0a20*/  LDG.E R26, desc[UR4][R16.64+0x4] ;  /* 0x00000404101a7981 */ /* 0x000ee8000c1e1900 */
[----:B------:R-:W4:Y:S04]  /*0a30*/  LDG.E R28, desc[UR4][R16.64+0x8] ;  /* 0x00000804101c7981 */ /* 0x000f28000c1e1900 */
[----:B------:R-:W5:Y:S04]  /*0a40*/  LDG.E R22, desc[UR4][R16.64+0xc] ;  /* 0x00000c0410167981 */ /* 0x000f68000c1e1900 */
[----:B------:R-:W5:Y:S01]  /*0a50*/  LDG.E R27, desc[UR4][R16.64+0x1c] ;  /* 0x00001c04101b7981 */ /* 0x000f62000c1e1900 */
[----:B--2---:R-:W-:-:S02]  /*0a60*/  ISETP.NE.AND P5, PT, R24, R21, PT ;  /* 0x000000151800720c */ /* 0x004fc40003fa5270 */
[----:B------:R-:W-:Y:S02]  /*0a70*/  IADD3 R24, PT, PT, R10, 0x1, RZ ;  /* 0x000000010a187810 */ /* 0x000fe40007ffe0ff */
[----:B---3--:R-:W-:-:S09]  /*0a80*/  ISETP.NE.AND P4, PT, R26, R21, PT ;  /* 0x000000151a00720c */ /* 0x008fd20003f85270 */
[----:B------:R-:W-:Y:S01]  /*0a90*/  @P5 IMAD.MOV R24, RZ, RZ, R10 ;  /* 0x000000ffff185224 */ /* 0x000fe200078e020a */
[----:B----4-:R-:W-:Y:S02]  /*0aa0*/  ISETP.NE.AND P5, PT, R28, R21, PT ;  /* 0x000000151c00720c */ /* 0x010fe40003fa5270 */
[----:B------:R-:W2:Y:S01]  /*0ab0*/  LDG.E R28, desc[UR4][R16.64+0x18] ;  /* 0x00001804101c7981 */ /* 0x000ea2000c1e1900 */
[----:B------:R-:W-:Y:S02]  /*0ac0*/  VIADD R26, R24, 0x1 ;  /* 0x00000001181a7836 */ /* 0x000fe40000000000 */
[----:B------:R-:W-:Y:S02]  /*0ad0*/  @P4 IMAD.MOV R26, RZ, RZ, R24 ;  /* 0x000000ffff1a4224 */ /* 0x000fe400078e0218 */
[----:B------:R-:W3:Y:S03]  /*0ae0*/  LDG.E R24, desc[UR4][R16.64+0x10] ;  /* 0x0000100410187981 */ /* 0x000ee6000c1e1900 */
[----:B------:R-:W-:-:S03]  /*0af0*/  IADD3 R10, PT, PT, R26, 0x1, RZ ;  /* 0x000000011a0a7810 */ /* 0x000fc60007ffe0ff */
[----:B------:R-:W-:Y:S02]  /*0b00*/  @P5 IMAD.MOV R10, RZ, RZ, R26 ;  /* 0x000000ffff0a5224 */ /* 0x000fe400078e021a */
[----:B------:R-:W4:Y:S01]  /*0b10*/  LDG.E R26, desc[UR4][R16.64+0x14] ;  /* 0x00001404101a7981 */ /* 0x000f22000c1e1900 */
[----:B-----5:R-:W-:Y:S01]  /*0b20*/  ISETP.NE.AND P4, PT, R22, R21, PT ;  /* 0x000000151600720c */ /* 0x020fe20003f85270 */
[----:B------:R-:W-:-:S12]  /*0b30*/  VIADD R22, R10, 0x1 ;  /* 0x000000010a167836 */ /* 0x000fd80000000000 */
[----:B------:R-:W-:-:S05]  /*0b40*/  @P4 IMAD.MOV R22, RZ, RZ, R10 ;  /* 0x000000ffff164224 */ /* 0x000fca00078e020a */
[----:B------:R-:W-:Y:S01]  /*0b50*/  IADD3 R10, PT, PT, R22, 0x1, RZ ;  /* 0x00000001160a7810 */ /* 0x000fe20007ffe0ff */
[----:B------:R-:W-:Y:S01]  /*0b60*/  VIADD R23, R23, 0x8 ;  /* 0x0000000817177836 */ /* 0x000fe20000000000 */
[-C--:B---3--:R-:W-:Y:S02]  /*0b70*/  ISETP.NE.AND P5, PT, R24, R21.reuse, PT ;  /* 0x000000151800720c */ /* 0x088fe40003fa5270 */
[----:B----4-:R-:W-:-:S11]  /*0b80*/  ISETP.NE.AND P4, PT, R26, R21, PT ;  /* 0x000000151a00720c */ /* 0x010fd60003f85270 */
[----:B------:R-:W-:Y:S01]  /*0b90*/  @P5 IMAD.MOV R10, RZ, RZ, R22 ;  /* 0x000000ffff0a5224 */ /* 0x000fe200078e0216 */
[----:B--2---:R-:W-:-:S03]  /*0ba0*/  ISETP.NE.AND P5, PT, R28, R21, PT ;  /* 0x000000151c00720c */ /* 0x004fc60003fa5270 */
[C---:B------:R-:W-:Y:S01]  /*0bb0*/  VIADD R22, R10.reuse, 0x1 ;  /* 0x000000010a167836 */ /* 0x040fe20000000000 */
[----:B------:R-:W-:Y:S02]  /*0bc0*/  @P4 IADD3 R22, PT, PT, R10, RZ, RZ ;  /* 0x000000ff0a164210 */ /* 0x000fe40007ffe0ff */
[----:B------:R-:W-:-:S03]  /*0bd0*/  ISETP.NE.AND P4, PT, R27, R21, PT ;  /* 0x000000151b00720c */ /* 0x000fc60003f85270 */
[----:B------:R-:W-:-:S04]  /*0be0*/  VIADD R16, R22, 0x1 ;  /* 0x0000000116107836 */ /* 0x000fc80000000000 */
[----:B------:R-:W-:-:S05]  /*0bf0*/  @P5 IMAD.MOV R16, RZ, RZ, R22 ;  /* 0x000000ffff105224 */ /* 0x000fca00078e0216 */
[----:B------:R-:W-:Y:S01]  /*0c00*/  IADD3 R10, PT, PT, R16, 0x1, RZ ;  /* 0x00000001100a7810 */ /* 0x000fe20007ffe0ff */
[----:B------:R-:W-:-:S07]  /*0c10*/  @P4 IMAD.MOV R10, RZ, RZ, R16 ;  /* 0x000000ffff0a4224 */ /* 0x000fce00078e0210 */
.L_x_34:
[----:B------:R-:W-:Y:S05]  /*0c20*/  BSYNC.RECONVERGENT B4 ;  /* 0x0000000000047941 */ /* 0x000fea0003800200 */
.L_x_33:
        /* <DEDUP_REMOVED lines=11> */
[----:B------:R-:W-:Y:S01]  /*0ce0*/  VIADD R23, R23, 0x4 ;  /* 0x0000000417177836 */ /* 0x000fe20000000000 */
[-C--:B--2---:R-:W-:Y:S01]  /*0cf0*/  ISETP.NE.AND P0, PT, R22, R21.reuse, PT ;  /* 0x000000151600720c */ /* 0x084fe20003f05270 */
[----:B------:R-:W-:Y:S01]  /*0d00*/  VIADD R22, R10, 0x1 ;  /* 0x000000010a167836 */ /* 0x000fe20000000000 */
        /* <DEDUP_REMOVED lines=10> */
.L_x_36:
[----:B------:R-:W-:Y:S05]  /*0db0*/  BSYNC.RECONVERGENT B4 ;  /* 0x0000000000047941 */ /* 0x000fea0003800200 */
.L_x_35:
[----:B------:R-:W-:-:S13]  /*0dc0*/  ISETP.NE.AND P0, PT, R20, RZ, PT ;  /* 0x000000ff1400720c */ /* 0x000fda0003f05270 */
[----:B------:R-:W-:Y:S05]  /*0dd0*/  @!P0 BRA `(.L_x_29) ;  /* 0x0000000000508947 */ /* 0x000fea0003800000 */
[----:B------:R-:W-:-:S04]  /*0de0*/  IMAD.IADD R23, R18, 0x1, R23 ;  /* 0x0000000112177824 */ /* 0x000fc800078e0217 */
[----:B------:R-:W-:-:S05]  /*0df0*/  IMAD.WIDE R14, R23, 0x4, R14 ;  /* 0x00000004170e7825 */ /* 0x000fca00078e020e */
[----:B------:R-:W2:Y:S01]  /*0e00*/  LDG.E R16, desc[UR4][R14.64] ;  /* 0x000000040e107981 */ /* 0x000ea2000c1e1900 */
[----:B------:R-:W-:Y:S02]  /*0e10*/  ISETP.NE.AND P4, PT, R20, 0x1, PT ;  /* 0x000000011400780c */ /* 0x000fe40003f85270 */
[----:B--2---:R-:W-:Y:S01]  /*0e20*/  ISETP.NE.AND P0, PT, R16, R21, PT ;  /* 0x000000151000720c */ /* 0x004fe20003f05270 */
[----:B------:R-:W-:-:S12]  /*0e30*/  VIADD R16, R10, 0x1 ;  /* 0x000000010a107836 */ /* 0x000fd80000000000 */
[----:B------:R-:W-:-:S05]  /*0e40*/  @P0 IADD3 R16, PT, PT, R10, RZ, RZ ;  /* 0x000000ff0a100210 */ /* 0x000fca0007ffe0ff */
[----:B------:R-:W-:Y:S01]  /*0e50*/  IMAD.MOV.U32 R10, RZ, RZ, R16 ;  /* 0x000000ffff0a7224 */ /* 0x000fe200078e0010 */
[----:B------:R-:W-:Y:S06]  /*0e60*/  @!P4 BRA `(.L_x_29) ;  /* 0x00000000002cc947 */ /* 0x000fec0003800000 */
[----:B------:R-:W-:Y:S01]  /*0e70*/  ISETP.NE.AND P4, PT, R20, 0x2, PT ;  /* 0x000000021400780c */ /* 0x000fe20003f85270 */
[----:B------:R-:W2:-:S12]  /*0e80*/  LDG.E R16, desc[UR4][R14.64+0x4] ;  /* 0x000004040e107981 */ /* 0x000e98000c1e1900 */
[----:B------:R-:W3:Y:S01]  /*0e90*/  @P4 LDG.E R18, desc[UR4][R14.64+0x8] ;  /* 0x000008040e124981 */ /* 0x000ee2000c1e1900 */
[-C--:B--2---:R-:W-:Y:S01]  /*0ea0*/  ISETP.NE.AND P0, PT, R16, R21.reuse, PT ;  /* 0x000000151000720c */ /* 0x084fe20003f05270 */
[----:B------:R-:W-:Y:S01]  /*0eb0*/  VIADD R16, R10, 0x1 ;  /* 0x000000010a107836 */ /* 0x000fe20000000000 */
[----:B---3--:R-:W-:-:S11]  /*0ec0*/  ISETP.NE.AND P5, PT, R18, R21, P4 ;  /* 0x000000151200720c */ /* 0x008fd600027a5270 */
[----:B------:R-:W-:-:S05]  /*0ed0*/  @P0 IADD3 R16, PT, PT, R10, RZ, RZ ;  /* 0x000000ff0a100210 */ /* 0x000fca0007ffe0ff */
[----:B------:R-:W-:-:S04]  /*0ee0*/  IMAD.MOV.U32 R10, RZ, RZ, R16 ;  /* 0x000000ffff0a7224 */ /* 0x000fc800078e0010 */
[C---:B------:R-:W-:Y:S01]  /*0ef0*/  @P4 VIADD R16, R10.reuse, 0x1 ;  /* 0x000000010a104836 */ /* 0x040fe20000000000 */
[----:B------:R-:W-:-:S05]  /*0f00*/  @P5 IADD3 R16, PT, PT, R10, RZ, RZ ;  /* 0x000000ff0a105210 */ /* 0x000fca0007ffe0ff */
[----:B------:R-:W-:-:S07]  /*0f10*/  @P4 IMAD.MOV.U32 R10, RZ, RZ, R16 ;  /* 0x000000ffff0a4224 */ /* 0x000fce00078e0010 */
.L_x_29:
[----:B------:R-:W-:Y:S05]  /*0f20*/  BSYNC.RECONVERGENT B0 ;  /* 0x0000000000007941 */ /* 0x000fea0003800200 */
.L_x_28:
[----:B------:R-:W-:Y:S05]  /*0f30*/  @P3 BRA `(.L_x_37) ;  /* 0xfffffff4000c3947 */ /* 0x000fea000383ffff */
.L_x_27:
[----:B------:R-:W-:Y:S05]  /*0f40*/  BSYNC.RECONVERGENT B1 ;  /* 0x0000000000017941 */ /* 0x000fea0003800200 */
.L_x_26:
[----:B------:R-:W-:Y:S05]  /*0f50*/  @P1 BRA `(.L_x_38) ;  /* 0xfffffff000c01947 */ /* 0x000fea000383ffff */
.L_x_25:
[----:B------:R-:W-:Y:S05]  /*0f60*/  BSYNC.RECONVERGENT B2 ;  /* 0x0000000000027941 */ /* 0x000fea0003800200 */
.L_x_24:
[----:B------:R-:W-:Y:S05]  /*0f70*/  @P2 BRA `(.L_x_39) ;  /* 0xfffffff0007c2947 */ /* 0x000fea000383ffff */
.L_x_23:
[----:B------:R-:W-:Y:S05]  /*0f80*/  BSYNC.RECONVERGENT B3 ;  /* 0x0000000000037941 */ /* 0x000fea0003800200 */
.L_x_22:
[----:B------:R-:W0:Y:S02]  /*0f90*/  LDC.64 R2, c[0x0][0x390] ;  /* 0x0000e400ff027b82 */ /* 0x000e240000000a00 */
[----:B0-----:R-:W-:-:S05]  /*0fa0*/  IMAD.WIDE R2, R21, 0x4, R2 ;  /* 0x0000000415027825 */ /* 0x001fca00078e0202 */
[----:B------:R-:W-:Y:S01]  /*0fb0*/  STG.E desc[UR4][R2.64], R10 ;  /* 0x0000000a02007986 */ /* 0x000fe2000c101904 */
[----:B------:R-:W-:Y:S05]  /*0fc0*/  EXIT ;  /* 0x000000000000794d */ /* 0x000fea0003800000 */
.L_x_40:
        /* <DEDUP_REMOVED lines=11> */
.L_x_58:


//--------------------- .text._Z9d_cycles3PiS_S_ii --------------------------
	.section	.text._Z9d_cycles3PiS_S_ii,"ax",@progbits
	.align	128
        .global         _Z9d_cycles3PiS_S_ii
        .type           _Z9d_cycles3PiS_S_ii,@function
        .size           _Z9d_cycles3PiS_S_ii,(.L_x_59 - _Z9d_cycles3PiS_S_ii)
        .other          _Z9d_cycles3PiS_S_ii,@"STO_CUDA_ENTRY STV_DEFAULT"
_Z9d_cycles3PiS_S_ii:
.text._Z9d_cycles3PiS_S_ii:
        /* <DEDUP_REMOVED lines=23> */
.L_x_55:
[----:B------:R-:W0:Y:S01]  /*0170*/  LDC.64 R4, c[0x0][0x380] ;  /* 0x0000e000ff047b82 */ /* 0x000e220000000a00 */
[----:B------:R-:W-:-:S04]  /*0180*/  IMAD.IADD R7, R16, 0x1, R11 ;  /* 0x0000000110077824 */ /* 0x000fc800078e020b */
[----:B0-----:R-:W-:-:S03]  /*0190*/  IMAD.WIDE R4, R7, 0x4, R4 ;  /* 0x0000000407047825 */ /* 0x001fc600078e0204 */
[----:B------:R-:W0:Y:S03]  /*01a0*/  LDC.64 R6, c[0x0][0x388] ;  /* 0x0000e200ff067b82 */ /* 0x000e260000000a00 */
        /* <DEDUP_REMOVED lines=11> */
.L_x_54:
        /* <DEDUP_REMOVED lines=26> */
.L_x_49:
[----:B------:R-:W-:-:S05]  /*0400*/  IMAD.WIDE R6, R17, 0x4, R2 ;  /* 0x0000000411067825 */ /* 0x000fca00078e0202 */
[----:B------:R-:W2:Y:S04]  /*0410*/  LDG.E R24, desc[UR4][R6.64+-0x20] ;  /* 0xffffe00406187981 */ /* 0x000ea8000c1e1900 */
[----:B------:R-:W3:Y:S04]  /*0420*/  LDG.E R26, desc[UR4][R6.64+-0x1c] ;  /* 0xffffe404061a7981 */ /* 0x000ee8000c1e1900 */
[----:B------:R-:W4:Y:S04]  /*0430*/  LDG.E R28, desc[UR4][R6.64+-0x18] ;  /* 0xffffe804061c7981 */ /* 0x000f28000c1e1900 */
[----:B------:R-:W5:Y:S04]  /*0440*/  LDG.E R20, desc[UR4][R6.64+-0x14] ;  /* 0xffffec0406147981 */ /* 0x000f68000c1e1900 */
[----:B------:R-:W5:Y:S01]  /*0450*/  LDG.E R22, desc[UR4][R6.64+-0x10] ;  /* 0xfffff00406167981 */ /* 0x000f62000c1e1900 */
[----:B------:R-:W-:Y:S01]  /*0460*/  VIADD R19, R18, 0x1 ;  /* 0x0000000112137836 */ /* 0x000fe20000000000 */
[----:B--2---:R-:W-:-:S02]  /*0470*/  ISETP.NE.AND P3, PT, R24, R13, PT ;  /* 0x0000000d1800720c */ /* 0x004fc40003f65270 */
[----:B------:R-:W2:Y:S01]  /*0480*/  LDG.E R24, desc[UR4][R6.64+-0xc] ;  /* 0xfffff40406187981 */ /* 0x000ea2000c1e1900 */
[----:B---3--:R-:W-:-:S03]  /*0490*/  ISETP.NE.AND P4, PT, R26, R13, PT ;  /* 0x0000000d1a00720c */ /* 0x008fc60003f85270 */
[----:B------:R-:W3:Y:S07]  /*04a0*/  LDG.E R26, desc[UR4][R6.64+-0x8] ;  /* 0xfffff804061a7981 */ /* 0x000eee000c1e1900 */
[----:B------:R-:W-:Y:S02]  /*04b0*/  @P3 IMAD.MOV R19, RZ, RZ, R18 ;  /* 0x000000ffff133224 */ /* 0x000fe400078e0212 */
[----:B------:R-:W3:Y:S01]  /*04c0*/  LDG.E R18, desc[UR4][R6.64] ;  /* 0x0000000406127981 */ /* 0x000ee2000c1e1900 */
[-C--:B----4-:R-:W-:Y:S01]  /*04d0*/  ISETP.NE.AND P3, PT, R28, R13.reuse, PT ;  /* 0x0000000d1c00720c */ /* 0x090fe20003f65270 */
[C---:B------:R-:W-:Y:S01]  /*04e0*/  VIADD R25, R19.reuse, 0x1 ;  /* 0x0000000113197836 */ /* 0x040fe20000000000 */
[----:B------:R-:W-:Y:S01]  /*04f0*/  @P4 IADD3 R25, PT, PT, R19, RZ, RZ ;  /* 0x000000ff13194210 */ /* 0x000fe20007ffe0ff */
[----:B------:R-:W4:Y:S01]  /*0500*/  LDG.E R28, desc[UR4][R6.64+0x14] ;  /* 0x00001404061c7981 */ /* 0x000f22000c1e1900 */
[----:B-----5:R-:W-:-:S03]  /*0510*/  ISETP.NE.AND P4, PT, R20, R13, PT ;  /* 0x0000000d1400720c */ /* 0x020fc60003f85270 */
[----:B------:R-:W5:Y:S01]  /*0520*/  LDG.E R19, desc[UR4][R6.64+-0x4] ;  /* 0xfffffc0406137981 */ /* 0x000f62000c1e1900 */
[----:B------:R-:W-:-:S05]  /*0530*/  VIADD R20, R25, 0x1 ;  /* 0x0000000119147836 */ /* 0x000fca0000000000 */
[----:B------:R-:W-:Y:S01]  /*0540*/  @P3 IMAD.MOV R20, RZ, RZ, R25 ;  /* 0x000000ffff143224 */ /* 0x000fe200078e0219 */
[----:B------:R-:W-:-:S03]  /*0550*/  ISETP.NE.AND P3, PT, R22, R13, PT ;  /* 0x0000000d1600720c */ /* 0x000fc60003f65270 */
[C---:B------:R-:W-:Y:S01]  /*0560*/  VIADD R22, R20.reuse, 0x1 ;  /* 0x0000000114167836 */ /* 0x040fe20000000000 */
[----:B------:R-:W-:Y:S02]  /*0570*/  @P4 IADD3 R22, PT, PT, R20, RZ, RZ ;  /* 0x000000ff14164210 */ /* 0x000fe40007ffe0ff */
[----:B------:R-:W4:Y:S01]  /*0580*/  LDG.E R20, desc[UR4][R6.64+0x4] ;  /* 0x0000040406147981 */ /* 0x000f22000c1e1900 */
[----:B--2---:R-:W-:Y:S02]  /*0590*/  ISETP.NE.AND P4, PT, R24, R13, PT ;  /* 0x0000000d1800720c */ /* 0x004fe40003f85270 */
[----:B------:R-:W-:-:S04]  /*05a0*/  VIADD R24, R22, 0x1 ;  /* 0x0000000116187836 */ /* 0x000fc80000000000 */
[----:B------:R-:W-:Y:S02]  /*05b0*/  @P3 IMAD.MOV R24, RZ, RZ, R22 ;  /* 0x000000ffff183224 */ /* 0x000fe400078e0216 */
[----:B------:R-:W2:Y:S02]  /*05c0*/  LDG.E R22, desc[UR4][R6.64+0x8] ;  /* 0x0000080406167981 */ /* 0x000ea4000c1e1900 */
[----:B------:R-:W-:-:S03]  /*05d0*/  VIADD R25, R24, 0x1 ;  /* 0x0000000118197836 */ /* 0x000fc60000000000 */
[----:B------:R-:W-:Y:S02]  /*05e0*/  @P4 IADD3 R25, PT, PT, R24, RZ, RZ ;  /* 0x000000ff18194210 */ /* 0x000fe40007ffe0ff */
[----:B------:R-:W2:Y:S01]  /*05f0*/  LDG.E R24, desc[UR4][R6.64+0xc] ;  /* 0x00000c0406187981 */ /* 0x000ea2000c1e1900 */
[----:B---3--:R-:W-:-:S03]  /*0600*/  ISETP.NE.AND P3, PT, R26, R13, PT ;  /* 0x0000000d1a00720c */ /* 0x008fc60003f65270 */
[----:B------:R-:W3:Y:S01]  /*0610*/  LDG.E R26, desc[UR4][R6.64+0x10] ;  /* 0x00001004061a7981 */ /* 0x000ee2000c1e1900 */
[----:B------:R-:W-:-:S09]  /*0620*/  VIADD R27, R25, 0x1 ;  /* 0x00000001191b7836 */ /* 0x000fd20000000000 */
[----:B------:R-:W-:Y:S01]  /*0630*/  @P3 IMAD.MOV R27, RZ, RZ, R25 ;  /* 0x000000ffff1b3224 */ /* 0x000fe200078e0219 */
[-C--:B------:R-:W-:Y:S01]  /*0640*/  ISETP.NE.AND P3, PT, R18, R13.reuse, PT ;  /* 0x0000000d1200720c */ /* 0x080fe20003f65270 */
[----:B------:R-:W3:Y:S04]  /*0650*/  LDG.E R25, desc[UR4][R6.64+0x1c] ;  /* 0x00001c0406197981 */ /* 0x000ee8000c1e1900 */
[----:B------:R0:W3:Y:S01]  /*0660*/  LDG.E R18, desc[UR4][R6.64+0x18] ;  /* 0x0000180406127981 */ /* 0x0000e2000c1e1900 */
[----:B-----5:R-:W-:Y:S01]  /*0670*/  ISETP.NE.AND P4, PT, R19, R13, PT ;  /* 0x0000000d1300720c */ /* 0x020fe20003f85270 */
[----:B------:R-:W-:-:S12]  /*0680*/  VIADD R19, R27, 0x1 ;  /* 0x000000011b137836 */ /* 0x000fd80000000000 */
[----:B------:R-:W-:Y:S02]  /*0690*/  @P4 IADD3 R19, PT, PT, R27, RZ, RZ ;  /* 0x000000ff1b134210 */ /* 0x000fe40007ffe0ff */
[----:B----4-:R-:W-:-:S03]  /*06a0*/  ISETP.NE.AND P4, PT, R20, R13, PT ;  /* 0x0000000d1400720c */ /* 0x010fc60003f85270 */
[----:B------:R-:W-:Y:S02]  /*06b0*/  VIADD R20, R19, 0x1 ;  /* 0x0000000113147836 */ /* 0x000fe40000000000 */
[----:B------:R-:W-:-:S04]  /*06c0*/  @P3 IMAD.MOV R20, RZ, RZ, R19 ;  /* 0x000000ffff143224 */ /* 0x000fc800078e0213 */
[----:B------:R-:W-:-:S04]  /*06d0*/  VIADD R19, R20, 0x1 ;  /* 0x0000000114137836 */ /* 0x000fc80000000000 */
[----:B------:R-:W-:-:S05]  /*06e0*/  @P4 IADD3 R19, PT, PT, R20, RZ, RZ ;  /* 0x000000ff14134210 */ /* 0x000fca0007ffe0ff */
[----:B------:R-:W-:Y:S02]  /*06f0*/  VIADD R20, R19, 0x1 ;  /* 0x0000000113147836 */ /* 0x000fe40000000000 */
[----:B------:R-:W-:Y:S02]  /*0700*/  VIADD R23, R23, 0x10 ;  /* 0x0000001017177836 */ /* 0x000fe40000000000 */
[----:B------:R-:W-:Y:S01]  /*0710*/  VIADD R17, R17, 0x10 ;  /* 0x0000001011117836 */ /* 0x000fe20000000000 */
[-C--:B--2---:R-:W-:Y:S02]  /*0720*/  ISETP.NE.AND P3, PT, R22, R13.reuse, PT ;  /* 0x0000000d1600720c */ /* 0x084fe40003f65270 */
[----:B------:R-:W-:-:S11]  /*0730*/  ISETP.NE.AND P4, PT, R24, R13, PT ;  /* 0x0000000d1800720c */ /* 0x000fd60003f85270 */
[----:B------:R-:W-:Y:S01]  /*0740*/  @P3 IMAD.MOV R20, RZ, RZ, R19 ;  /* 0x000000ffff143224 */ /* 0x000fe200078e0213 */
[----:B---3--:R-:W-:-:S03]  /*0750*/  ISETP.NE.AND P3, PT, R26, R13, PT ;  /* 0x0000000d1a00720c */ /* 0x008fc60003f65270 */
[C---:B0-----:R-:W-:Y:S01]  /*0760*/  VIADD R6, R20.reuse, 0x1 ;  /* 0x0000000114067836 */ /* 0x041fe20000000000 */
[----:B------:R-:W-:Y:S02]  /*0770*/  @P4 IADD3 R6, PT, PT, R20, RZ, RZ ;  /* 0x000000ff14064210 */ /* 0x000fe40007ffe0ff */
[----:B------:R-:W-:-:S03]  /*0780*/  ISETP.NE.AND P4, PT, R28, R13, PT ;  /* 0x0000000d1c00720c */ /* 0x000fc60003f85270 */
[----:B------:R-:W-:-:S04]  /*0790*/  VIADD R7, R6, 0x1 ;  /* 0x0000000106077836 */ /* 0x000fc80000000000 */
[----:B------:R-:W-:Y:S01]  /*07a0*/  @P3 IMAD.MOV R7, RZ, RZ, R6 ;  /* 0x000000ffff073224 */ /* 0x000fe200078e0206 */
[----:B------:R-:W-:-:S03]  /*07b0*/  ISETP.NE.AND P3, PT, R18, R13, PT ;  /* 0x0000000d1200720c */ /* 0x000fc60003f65270 */
[C---:B------:R-:W-:Y:S02]  /*07c0*/  VIADD R6, R7.reuse, 0x1 ;  /* 0x0000000107067836 */ /* 0x040fe40000000000 */
[----:B------:R-:W-:-:S05]  /*07d0*/  @P4 IADD3 R6, PT, PT, R7, RZ, RZ ;  /* 0x000000ff07064210 */ /* 0x000fca0007ffe0ff */
[----:B------:R-:W-:-:S03]  /*07e0*/  VIADD R7, R6, 0x1 ;  /* 0x0000000106077836 */ /* 0x000fc60000000000 */
[----:B------:R-:W-:Y:S01]  /*07f0*/  @P3 IMAD.MOV R7, RZ, RZ, R6 ;  /* 0x000000ffff073224 */ /* 0x000fe200078e0206 */
[----:B------:R-:W-:Y:S02]  /*0800*/  ISETP.NE.AND P3, PT, R23, RZ, PT ;  /* 0x000000ff1700720c */ /* 0x000fe40003f65270 */
[----:B------:R-:W-:Y:S02]  /*0810*/  ISETP.NE.AND P4, PT, R25, R13, PT ;  /* 0x0000000d1900720c */ /* 0x000fe40003f85270 */
[----:B------:R-:W-:-:S11]  /*0820*/  IADD3 R18, PT, PT, R7, 0x1, RZ ;  /* 0x0000000107127810 */ /* 0x000fd60007ffe0ff */
[----:B------:R-:W-:Y:S01]  /*0830*/  @P4 IMAD.MOV R18, RZ, RZ, R7 ;  /* 0x000000ffff124224 */ /* 0x000fe200078e0207 */
[----:B------:R-:W-:Y:S06]  /*0840*/  @P3 BRA `(.L_x_49) ;  /* 0xfffffff800ec3947 */ /* 0x000fec000383ffff */
.L_x_48:
[----:B------:R-:W-:Y:S05]  /*0850*/  BSYNC.RECONVERGENT B3 ;  /* 0x0000000000037941 */ /* 0x000fea0003800200 */
.L_x_47:
[----:B------:R-:W-:Y:S05]  /*0860*/  @!P2 BRA `(.L_x_46) ;  /* 0x000000040060a947 */ /* 0x000fea0003800000 */
[----:B------:R-:W-:Y:S01]  /*0870*/  ISETP.GE.U32.AND P3, PT, R21, 0x8, PT ;  /* 0x000000081500780c */ /* 0x000fe20003f66070 */
[----:B------:R-:W-:Y:S01]  /*0880*/  BSSY.RECONVERGENT B3, `(.L_x_50) ;  /* 0x0000027000037945 */ /* 0x000fe20003800200 */
[----:B------:R-:W-:-:S04]  /*0890*/  LOP3.LUT R23, R0, 0x7, RZ, 0xc0, !PT ;  /* 0x0000000700177812 */ /* 0x000fc800078ec0ff */
[----:B------:R-:W-:-:S07]  /*08a0*/  ISETP.NE.AND P2, PT, R23, RZ, PT ;  /* 0x000000ff1700720c */ /* 0x000fce0003f45270 */
[----:B------:R-:W-:Y:S06]  /*08b0*/  @!P3 BRA `(.L_x_51) ;  /* 0x00000000008cb947 */ /* 0x000fec0003800000 */
[----:B------:R-:W-:-:S05]  /*08c0*/  IADD3 R7, PT, PT, R8, R15, RZ ;  /* 0x0000000f08077210 */ /* 0x000fca0007ffe0ff */
        /* <DEDUP_REMOVED lines=34> */
.L_x_51:
[----:B------:R-:W-:Y:S05]  /*0af0*/  BSYNC.RECONVERGENT B3 ;  /* 0x0000000000037941 */ /* 0x000fea0003800200 */
.L_x_50:
        /* <DEDUP_REMOVED lines=25> */
.L_x_53:
[----:B------:R-:W-:Y:S05]  /*0c90*/  BSYNC.RECONVERGENT B3 ;  /* 0x0000000000037941 */ /* 0x000fea0003800200 */
.L_x_52:
        /* <DEDUP_REMOVED lines=10> */
[----:B------:R-:W-:Y:S02]  /*0d40*/  ISETP.NE.AND P3, PT, R0, 0x2, PT ;  /* 0x000000020000780c */ /* 0x000fe40003f65270 */
[----:B------:R-:W2:Y:S11]  /*0d50*/  LDG.E R0, desc[UR4][R4.64+0x4] ;  /* 0x0000040404007981 */ /* 0x000eb6000c1e1900 */
        /* <DEDUP_REMOVED lines=9> */
.L_x_46:
[----:B------:R-:W-:Y:S05]  /*0df0*/  BSYNC.RECONVERGENT B0 ;  /* 0x0000000000007941 */ /* 0x000fea0003800200 */
.L_x_45:
[----:B------:R-:W-:Y:S05]  /*0e00*/  @P1 BRA `(.L_x_54) ;  /* 0xfffffff400141947 */ /* 0x000fea000383ffff */
.L_x_44:
[----:B------:R-:W-:Y:S05]  /*0e10*/  BSYNC.RECONVERGENT B1 ;  /* 0x0000000000017941 */ /* 0x000fea0003800200 */
.L_x_43:
[----:B------:R-:W-:Y:S05]  /*0e20*/  @P0 BRA `(.L_x_55) ;  /* 0xfffffff000d00947 */ /* 0x000fea000383ffff */
.L_x_42:
[----:B------:R-:W-:Y:S05]  /*0e30*/  BSYNC.RECONVERGENT B2 ;  /* 0x0000000000027941 */ /* 0x000fea0003800200 */
.L_x_41:
[----:B------:R-:W0:Y:S02]  /*0e40*/  LDC.64 R2, c[0x0][0x390] ;  /* 0x0000e400ff027b82 */ /* 0x000e240000000a00 */
[----:B0-----:R-:W-:-:S05]  /*0e50*/  IMAD.WIDE R2, R13, 0x4, R2 ;  /* 0x000000040d027825 */ /* 0x001fca00078e0202 */
[----:B------:R-:W-:Y:S01]  /*0e60*/  STG.E desc[UR4][R2.64], R18 ;  /* 0x0000001202007986 */ /* 0x000fe2000c101904 */
[----:B------:R-:W-:Y:S05]  /*0e70*/  EXIT ;  /* 0x000000000000794d */ /* 0x000fea0003800000 */
.L_x_56:
        /* <DEDUP_REMOVED lines=16> */
.L_x_59:


//--------------------- .nv.shared.reserved.0     --------------------------
	.section	.nv.shared.reserved.0,"aw",@nobits
	.weak		__nv_reservedSMEM_offset_0_alias
	.size		__nv_reservedSMEM_offset_0_alias, 0, 64
	.other		__nv_reservedSMEM_offset_0_alias,@"STO_CUDA_RESERVED_SHARED STV_DEFAULT"
__nv_reservedSMEM_offset_0_alias:
	.zero		0
	.zero		64


//--------------------- .nv.constant0._Z9d_cycles5PiS_S_ii --------------------------
	.section	.nv.constant0._Z9d_cycles5PiS_S_ii,"a",@progbits
	.sectionflags	@""
	.align	4
.nv.constant0._Z9d_cycles5PiS_S_ii:
	.zero		928


//--------------------- .nv.constant0._Z9d_cycles4PiS_S_ii --------------------------
	.section	.nv.constant0._Z9d_cycles4PiS_S_ii,"a",@progbits
	.sectionflags	@""
	.align	4
.nv.constant0._Z9d_cycles4PiS_S_ii:
	.zero		928


//--------------------- .nv.constant0._Z9d_cycles3PiS_S_ii --------------------------
	.section	.nv.constant0._Z9d_cycles3PiS_S_ii,"a",@progbits
	.sectionflags	@""
	.align	4
.nv.constant0._Z9d_cycles3PiS_S_ii:
	.zero		928


//--------------------- SYMBOLS --------------------------

	.type		.nv.reservedSmem.offset0,@object
	.size		.nv.reservedSmem.offset0,0x4
